	.target	sm_90a

	.elftype	@"ET_EXEC"


//--------------------- .note.nv.tkinfo           --------------------------
	.section	.note.nv.tkinfo,"",@"SHT_NOTE"
	.sectionflags	@"SHF_NOTE_NV_TKINFO"
	.tkinfo
        /*0018*/ 	.word	0x00000002
        /*0030*/ 	.string	""
        /*0030*/ 	.string	"ptxas"
        /*0030*/ 	.string	"Cuda compilation tools, release 13.0, V13.0.88"
        /*0030*/ 	.string	"Build cuda_13.0.r13.0/compiler.36424714_0"
        /*0030*/ 	.string	"-arch sm_90a -m 64 "



//--------------------- .note.nv.cuinfo           --------------------------
	.section	.note.nv.cuinfo,"",@"SHT_NOTE"
	.sectionflags	@"SHF_NOTE_NV_CUINFO"
        /*0018*/ 	.short	0x0002
        /*001a*/ 	.short	0x005a
        /*001c*/ 	.short	0x0082
	.zero		2


//--------------------- .nv.info                  --------------------------
	.section	.nv.info,"",@"SHT_CUDA_INFO"
	.align	4


	//----- nvinfo : EIATTR_REGCOUNT
	.align		4
        /*0000*/ 	.byte	0x04, 0x2f
        /*0002*/ 	.short	(.L_12 - .L_11)
	.align		4
.L_11:
        /*0004*/ 	.word	index@(_ZN7cutlass13device_kernelINS_4conv6kernel13ConvUniversalINS1_16ConvProblemShapeILNS1_8OperatorE0ELi3EEENS1_10collective14CollectiveConvINS1_46MainloopSm90TmaGmmaWarpSpecializedImplicitGemmILS5_0ELi18ELi3EN4cute5tupleIJNSA_1CILi1EEESD_SD_EEENS1_36KernelImplicitTmaWarpSpecializedSm90ELi1EEENSB_IJNSC_ILi64EEENSC_ILi128EEENSB_IJSH_EEEEEENS_12float_e4m3_tESL_NSA_8TiledMMAINSA_8MMA_AtomIJNSA_4SM904GMMA31MMA_64x128x32_F32E4M3E4M3_SS_TNILNSP_7ScaleInE1ELSR_1EEEEEENSA_6LayoutISE_NSB_IJNSC_ILi0EEESV_SV_EEEEENSB_IJNSA_10UnderscoreESY_SY_EEEEENS7_6detail26Sm90ImplicitGemmTileTraitsINSA_20SM90_TMA_LOAD_IM2COLENSA_14ComposedLayoutINSA_7SwizzleILi2ELi4ELi3EEENSA_18smem_ptr_flag_bitsILi8EEENSU_INSB_IJNSB_IJNSC_ILi8EEES19_EEENSB_IJSH_SD_EEENSB_IJSD_NSC_ILi18EEEEEEEEENSB_IJNSB_IJSH_NSC_ILi512EEEEEENSB_IJSD_SV_EEENSB_IJSV_NSC_ILi4096EEEEEEEEEEEEEvEENS12_INSA_13SM90_TMA_LOADENS14_IS16_S18_NSU_INSB_IJNSB_IJS19_NSC_ILi16EEEEEES1B_S1D_EEENSB_IJS1G_S1H_NSB_IJSV_NSC_ILi8192EEEEEEEEEEEEEvEEEENS_8epilogue10collective6detail29Sm90TmaWarpSpecializedAdapterINS20_15DefaultEpilogueISL_NSB_IJNSB_IJllllEEESD_SV_EEES25_NS1Z_6thread17LinearCombinationISL_Li1EffLNS26_9ScaleType4KindE0ELNS_15FloatRoundStyleE2ESL_EENS_4gemm15EpilogueDefaultEEEEEvvEEEEvNT_6ParamsE)
        /*0008*/ 	.word	0x0000005a


	//----- nvinfo : EIATTR_FRAME_SIZE
	.align		4
.L_12:
        /*000c*/ 	.byte	0x04, 0x11
        /*000e*/ 	.short	(.L_14 - .L_13)
	.align		4
.L_13:
        /*0010*/ 	.word	index@(_ZN7cutlass13device_kernelINS_4conv6kernel13ConvUniversalINS1_16ConvProblemShapeILNS1_8OperatorE0ELi3EEENS1_10collective14CollectiveConvINS1_46MainloopSm90TmaGmmaWarpSpecializedImplicitGemmILS5_0ELi18ELi3EN4cute5tupleIJNSA_1CILi1EEESD_SD_EEENS1_36KernelImplicitTmaWarpSpecializedSm90ELi1EEENSB_IJNSC_ILi64EEENSC_ILi128EEENSB_IJSH_EEEEEENS_12float_e4m3_tESL_NSA_8TiledMMAINSA_8MMA_AtomIJNSA_4SM904GMMA31MMA_64x128x32_F32E4M3E4M3_SS_TNILNSP_7ScaleInE1ELSR_1EEEEEENSA_6LayoutISE_NSB_IJNSC_ILi0EEESV_SV_EEEEENSB_IJNSA_10UnderscoreESY_SY_EEEEENS7_6detail26Sm90ImplicitGemmTileTraitsINSA_20SM90_TMA_LOAD_IM2COLENSA_14ComposedLayoutINSA_7SwizzleILi2ELi4ELi3EEENSA_18smem_ptr_flag_bitsILi8EEENSU_INSB_IJNSB_IJNSC_ILi8EEES19_EEENSB_IJSH_SD_EEENSB_IJSD_NSC_ILi18EEEEEEEEENSB_IJNSB_IJSH_NSC_ILi512EEEEEENSB_IJSD_SV_EEENSB_IJSV_NSC_ILi4096EEEEEEEEEEEEEvEENS12_INSA_13SM90_TMA_LOADENS14_IS16_S18_NSU_INSB_IJNSB_IJS19_NSC_ILi16EEEEEES1B_S1D_EEENSB_IJS1G_S1H_NSB_IJSV_NSC_ILi8192EEEEEEEEEEEEEvEEEENS_8epilogue10collective6detail29Sm90TmaWarpSpecializedAdapterINS20_15DefaultEpilogueISL_NSB_IJNSB_IJllllEEESD_SV_EEES25_NS1Z_6thread17LinearCombinationISL_Li1EffLNS26_9ScaleType4KindE0ELNS_15FloatRoundStyleE2ESL_EENS_4gemm15EpilogueDefaultEEEEEvvEEEEvNT_6ParamsE)
        /*0014*/ 	.word	0x00000000


	//----- nvinfo : EIATTR_MIN_STACK_SIZE
	.align		4
.L_14:
        /*0018*/ 	.byte	0x04, 0x12
        /*001a*/ 	.short	(.L_16 - .L_15)
	.align		4
.L_15:
        /*001c*/ 	.word	index@(_ZN7cutlass13device_kernelINS_4conv6kernel13ConvUniversalINS1_16ConvProblemShapeILNS1_8OperatorE0ELi3EEENS1_10collective14CollectiveConvINS1_46MainloopSm90TmaGmmaWarpSpecializedImplicitGemmILS5_0ELi18ELi3EN4cute5tupleIJNSA_1CILi1EEESD_SD_EEENS1_36KernelImplicitTmaWarpSpecializedSm90ELi1EEENSB_IJNSC_ILi64EEENSC_ILi128EEENSB_IJSH_EEEEEENS_12float_e4m3_tESL_NSA_8TiledMMAINSA_8MMA_AtomIJNSA_4SM904GMMA31MMA_64x128x32_F32E4M3E4M3_SS_TNILNSP_7ScaleInE1ELSR_1EEEEEENSA_6LayoutISE_NSB_IJNSC_ILi0EEESV_SV_EEEEENSB_IJNSA_10UnderscoreESY_SY_EEEEENS7_6detail26Sm90ImplicitGemmTileTraitsINSA_20SM90_TMA_LOAD_IM2COLENSA_14ComposedLayoutINSA_7SwizzleILi2ELi4ELi3EEENSA_18smem_ptr_flag_bitsILi8EEENSU_INSB_IJNSB_IJNSC_ILi8EEES19_EEENSB_IJSH_SD_EEENSB_IJSD_NSC_ILi18EEEEEEEEENSB_IJNSB_IJSH_NSC_ILi512EEEEEENSB_IJSD_SV_EEENSB_IJSV_NSC_ILi4096EEEEEEEEEEEEEvEENS12_INSA_13SM90_TMA_LOADENS14_IS16_S18_NSU_INSB_IJNSB_IJS19_NSC_ILi16EEEEEES1B_S1D_EEENSB_IJS1G_S1H_NSB_IJSV_NSC_ILi8192EEEEEEEEEEEEEvEEEENS_8epilogue10collective6detail29Sm90TmaWarpSpecializedAdapterINS20_15DefaultEpilogueISL_NSB_IJNSB_IJllllEEESD_SV_EEES25_NS1Z_6thread17LinearCombinationISL_Li1EffLNS26_9ScaleType4KindE0ELNS_15FloatRoundStyleE2ESL_EENS_4gemm15EpilogueDefaultEEEEEvvEEEEvNT_6ParamsE)
        /*0020*/ 	.word	0x00000000
.L_16:


//--------------------- .nv.compat                --------------------------
	.section	.nv.compat,"",@"SHT_CUDA_COMPAT_INFO"
	.align	4
        /*0000*/ 	.byte	0x02, 0x09, 0x01, 0x00, 0x02, 0x02, 0x04, 0x00, 0x02, 0x05, 0x05, 0x00, 0x03, 0x07, 0x01, 0x01
        /*0010*/ 	.byte	0x02, 0x03, 0x01, 0x00, 0x02, 0x06, 0x01, 0x00, 0x04, 0x0b, 0x08, 0x00, 0x00, 0x00, 0x00, 0x00
        /*0020*/ 	.byte	0x00, 0x00, 0x00, 0x00


//--------------------- .nv.info._ZN7cutlass13device_kernelINS_4conv6kernel13ConvUniversalINS1_16ConvProblemShapeILNS1_8OperatorE0ELi3EEENS1_10collective14CollectiveConvINS1_46MainloopSm90TmaGmmaWarpSpecializedImplicitGemmILS5_0ELi18ELi3EN4cute5tupleIJNSA_1CILi1EEESD_SD_EEENS1_36KernelImplicitTmaWarpSpecializedSm90ELi1EEENSB_IJNSC_ILi64EEENSC_ILi128EEENSB_IJSH_EEEEEENS_12float_e4m3_tESL_NSA_8TiledMMAINSA_8MMA_AtomIJNSA_4SM904GMMA31MMA_64x128x32_F32E4M3E4M3_SS_TNILNSP_7ScaleInE1ELSR_1EEEEEENSA_6LayoutISE_NSB_IJNSC_ILi0EEESV_SV_EEEEENSB_IJNSA_10UnderscoreESY_SY_EEEEENS7_6detail26Sm90ImplicitGemmTileTraitsINSA_20SM90_TMA_LOAD_IM2COLENSA_14ComposedLayoutINSA_7SwizzleILi2ELi4ELi3EEENSA_18smem_ptr_flag_bitsILi8EEENSU_INSB_IJNSB_IJNSC_ILi8EEES19_EEENSB_IJSH_SD_EEENSB_IJSD_NSC_ILi18EEEEEEEEENSB_IJNSB_IJSH_NSC_ILi512EEEEEENSB_IJSD_SV_EEENSB_IJSV_NSC_ILi4096EEEEEEEEEEEEEvEENS12_INSA_13SM90_TMA_LOADENS14_IS16_S18_NSU_INSB_IJNSB_IJS19_NSC_ILi16EEEEEES1B_S1D_EEENSB_IJS1G_S1H_NSB_IJSV_NSC_ILi8192EEEEEEEEEEEEEvEEEENS_8epilogue10collective6detail29Sm90TmaWarpSpecializedAdapterINS20_15DefaultEpilogueISL_NSB_IJNSB_IJllllEEESD_SV_EEES25_NS1Z_6thread17LinearCombinationISL_Li1EffLNS26_9ScaleType4KindE0ELNS_15FloatRoundStyleE2ESL_EENS_4gemm15EpilogueDefaultEEEEEvvEEEEvNT_6ParamsE --------------------------
	.section	.nv.info._ZN7cutlass13device_kernelINS_4conv6kernel13ConvUniversalINS1_16ConvProblemShapeILNS1_8OperatorE0ELi3EEENS1_10collective14CollectiveConvINS1_46MainloopSm90TmaGmmaWarpSpecializedImplicitGemmILS5_0ELi18ELi3EN4cute5tupleIJNSA_1CILi1EEESD_SD_EEENS1_36KernelImplicitTmaWarpSpecializedSm90ELi1EEENSB_IJNSC_ILi64EEENSC_ILi128EEENSB_IJSH_EEEEEENS_12float_e4m3_tESL_NSA_8TiledMMAINSA_8MMA_AtomIJNSA_4SM904GMMA31MMA_64x128x32_F32E4M3E4M3_SS_TNILNSP_7ScaleInE1ELSR_1EEEEEENSA_6LayoutISE_NSB_IJNSC_ILi0EEESV_SV_EEEEENSB_IJNSA_10UnderscoreESY_SY_EEEEENS7_6detail26Sm90ImplicitGemmTileTraitsINSA_20SM90_TMA_LOAD_IM2COLENSA_14ComposedLayoutINSA_7SwizzleILi2ELi4ELi3EEENSA_18smem_ptr_flag_bitsILi8EEENSU_INSB_IJNSB_IJNSC_ILi8EEES19_EEENSB_IJSH_SD_EEENSB_IJSD_NSC_ILi18EEEEEEEEENSB_IJNSB_IJSH_NSC_ILi512EEEEEENSB_IJSD_SV_EEENSB_IJSV_NSC_ILi4096EEEEEEEEEEEEEvEENS12_INSA_13SM90_TMA_LOADENS14_IS16_S18_NSU_INSB_IJNSB_IJS19_NSC_ILi16EEEEEES1B_S1D_EEENSB_IJS1G_S1H_NSB_IJSV_NSC_ILi8192EEEEEEEEEEEEEvEEEENS_8epilogue10collective6detail29Sm90TmaWarpSpecializedAdapterINS20_15DefaultEpilogueISL_NSB_IJNSB_IJllllEEESD_SV_EEES25_NS1Z_6thread17LinearCombinationISL_Li1EffLNS26_9ScaleType4KindE0ELNS_15FloatRoundStyleE2ESL_EENS_4gemm15EpilogueDefaultEEEEEvvEEEEvNT_6ParamsE,"",@"SHT_CUDA_INFO"
	.sectionflags	@""
	.align	4


	//----- nvinfo : EIATTR_CUDA_API_VERSION
	.align		4
        /*0000*/ 	.byte	0x04, 0x37
        /*0002*/ 	.short	(.L_18 - .L_17)
.L_17:
        /*0004*/ 	.word	0x00000082


	//----- nvinfo : EIATTR_KPARAM_INFO
	.align		4
.L_18:
        /*0008*/ 	.byte	0x04, 0x17
        /*000a*/ 	.short	(.L_20 - .L_19)
.L_19:
        /*000c*/ 	.word	0x00000000
        /*0010*/ 	.short	0x0000
        /*0012*/ 	.short	0x0070
        /*0014*/ 	.byte	0x00, 0xf0, 0x01, 0x10


	//----- nvinfo : EIATTR_SPARSE_MMA_MASK
	.align		4
.L_20:
        /*0018*/ 	.byte	0x03, 0x50
        /*001a*/ 	.short	0x0000


	//----- nvinfo : EIATTR_MAXREG_COUNT
	.align		4
        /*001c*/ 	.byte	0x03, 0x1b
        /*001e*/ 	.short	0x00ff


	//----- nvinfo : EIATTR_NUM_BARRIERS
	.align		4
        /*0020*/ 	.byte	0x02, 0x4c
        /*0022*/ 	.byte	0x01
	.zero		1


	//----- nvinfo : EIATTR_MERCURY_ISA_VERSION
	.align		4
        /*0024*/ 	.byte	0x03, 0x5f
        /*0026*/ 	.short	0x0101


	//----- nvinfo : EIATTR_COOP_GROUP_MASK_REGIDS
	.align		4
        /*0028*/ 	.byte	0x04, 0x29
        /*002a*/ 	.short	(.L_22 - .L_21)


	//   ....[0]....
.L_21:
        /*002c*/ 	.word	0xffffffff


	//   ....[1]....
        /*0030*/ 	.word	0xffffffff


	//   ....[2]....
        /*0034*/ 	.word	0xffffffff


	//----- nvinfo : EIATTR_COOP_GROUP_INSTR_OFFSETS
	.align		4
.L_22:
        /*0038*/ 	.byte	0x04, 0x28
        /*003a*/ 	.short	(.L_24 - .L_23)


	//   ....[0]....
.L_23:
        /*003c*/ 	.word	0x00000060


	//   ....[1]....
        /*0040*/ 	.word	0x00000070


	//   ....[2]....
        /*0044*/ 	.word	0x00000130


	//----- nvinfo : EIATTR_MBARRIER_INSTR_OFFSETS
	.align		4
.L_24:
        /*0048*/ 	.byte	0x04, 0x39
        /*004a*/ 	.short	(.L_26 - .L_25)


	//   ....[0]....
.L_25:
        /*004c*/ 	.word	0x00000270
        /*0050*/ 	.word	0x000000ff
        /*0054*/ 	.word	0x00036000
        /*0058*/ 	.short	0x0100
        /*005a*/ 	.byte	0x08
	.zero		1


	//   ....[1]....
        /*005c*/ 	.word	0x00000280
        /*0060*/ 	.word	0x000000ff
        /*0064*/ 	.word	0x00036090
        /*0068*/ 	.short	0x0100
        /*006a*/ 	.byte	0x08
	.zero		1


	//   ....[2]....
        /*006c*/ 	.word	0x00000290
        /*0070*/ 	.word	0x000000ff
        /*0074*/ 	.word	0x00036008
        /*0078*/ 	.short	0x0100
        /*007a*/ 	.byte	0x08
	.zero		1


	//   ....[3]....
        /*007c*/ 	.word	0x000002a0
        /*0080*/ 	.word	0x000000ff
        /*0084*/ 	.word	0x00036098
        /*0088*/ 	.short	0x0100
        /*008a*/ 	.byte	0x08
	.zero		1


	//   ....[4]....
        /*008c*/ 	.word	0x000002b0
        /*0090*/ 	.word	0x000000ff
        /*0094*/ 	.word	0x00036010
        /*0098*/ 	.short	0x0100
        /*009a*/ 	.byte	0x08
	.zero		1


	//   ....[5]....
        /*009c*/ 	.word	0x000002c0
        /*00a0*/ 	.word	0x000000ff
        /*00a4*/ 	.word	0x000360a0
        /*00a8*/ 	.short	0x0100
        /*00aa*/ 	.byte	0x08
	.zero		1


	//   ....[6]....
        /*00ac*/ 	.word	0x000002d0
        /*00b0*/ 	.word	0x000000ff
        /*00b4*/ 	.word	0x00036018
        /*00b8*/ 	.short	0x0100
        /*00ba*/ 	.byte	0x08
	.zero		1


	//   ....[7]....
        /*00bc*/ 	.word	0x000002e0
        /*00c0*/ 	.word	0x000000ff
        /*00c4*/ 	.word	0x000360a8
        /*00c8*/ 	.short	0x0100
        /*00ca*/ 	.byte	0x08
	.zero		1


	//   ....[8]....
        /*00cc*/ 	.word	0x000002f0
        /*00d0*/ 	.word	0x000000ff
        /*00d4*/ 	.word	0x00036020
        /*00d8*/ 	.short	0x0100
        /*00da*/ 	.byte	0x08
	.zero		1


	//   ....[9]....
        /*00dc*/ 	.word	0x00000300
        /*00e0*/ 	.word	0x000000ff
        /*00e4*/ 	.word	0x000360b0
        /*00e8*/ 	.short	0x0100
        /*00ea*/ 	.byte	0x08
	.zero		1


	//   ....[10]....
        /*00ec*/ 	.word	0x00000310
        /*00f0*/ 	.word	0x000000ff
        /*00f4*/ 	.word	0x00036028
        /*00f8*/ 	.short	0x0100
        /*00fa*/ 	.byte	0x08
	.zero		1


	//   ....[11]....
        /*00fc*/ 	.word	0x00000320
        /*0100*/ 	.word	0x000000ff
        /*0104*/ 	.word	0x000360b8
        /*0108*/ 	.short	0x0100
        /*010a*/ 	.byte	0x08
	.zero		1


	//   ....[12]....
        /*010c*/ 	.word	0x00000330
        /*0110*/ 	.word	0x000000ff
        /*0114*/ 	.word	0x00036030
        /*0118*/ 	.short	0x0100
        /*011a*/ 	.byte	0x08
	.zero		1


	//   ....[13]....
        /*011c*/ 	.word	0x00000340
        /*0120*/ 	.word	0x000000ff
        /*0124*/ 	.word	0x000360c0
        /*0128*/ 	.short	0x0100
        /*012a*/ 	.byte	0x08
	.zero		1


	//   ....[14]....
        /*012c*/ 	.word	0x00000350
        /*0130*/ 	.word	0x000000ff
        /*0134*/ 	.word	0x00036038
        /*0138*/ 	.short	0x0100
        /*013a*/ 	.byte	0x08
	.zero		1


	//   ....[15]....
        /*013c*/ 	.word	0x00000360
        /*0140*/ 	.word	0x000000ff
        /*0144*/ 	.word	0x000360c8
        /*0148*/ 	.short	0x0100
        /*014a*/ 	.byte	0x08
	.zero		1


	//   ....[16]....
        /*014c*/ 	.word	0x00000370
        /*0150*/ 	.word	0x000000ff
        /*0154*/ 	.word	0x00036040
        /*0158*/ 	.short	0x0100
        /*015a*/ 	.byte	0x08
	.zero		1


	//   ....[17]....
        /*015c*/ 	.word	0x00000380
        /*0160*/ 	.word	0x000000ff
        /*0164*/ 	.word	0x000360d0
        /*0168*/ 	.short	0x0100
        /*016a*/ 	.byte	0x08
	.zero		1


	//   ....[18]....
        /*016c*/ 	.word	0x00000390
        /*0170*/ 	.word	0x000000ff
        /*0174*/ 	.word	0x00036048
        /*0178*/ 	.short	0x0100
        /*017a*/ 	.byte	0x08
	.zero		1


	//   ....[19]....
        /*017c*/ 	.word	0x000003a0
        /*0180*/ 	.word	0x000000ff
        /*0184*/ 	.word	0x000360d8
        /*0188*/ 	.short	0x0100
        /*018a*/ 	.byte	0x08
	.zero		1


	//   ....[20]....
        /*018c*/ 	.word	0x000003b0
        /*0190*/ 	.word	0x000000ff
        /*0194*/ 	.word	0x00036050
        /*0198*/ 	.short	0x0100
        /*019a*/ 	.byte	0x08
	.zero		1


	//   ....[21]....
        /*019c*/ 	.word	0x000003c0
        /*01a0*/ 	.word	0x000000ff
        /*01a4*/ 	.word	0x000360e0
        /*01a8*/ 	.short	0x0100
        /*01aa*/ 	.byte	0x08
	.zero		1


	//   ....[22]....
        /*01ac*/ 	.word	0x000003d0
        /*01b0*/ 	.word	0x000000ff
        /*01b4*/ 	.word	0x00036058
        /*01b8*/ 	.short	0x0100
        /*01ba*/ 	.byte	0x08
	.zero		1


	//   ....[23]....
        /*01bc*/ 	.word	0x000003e0
        /*01c0*/ 	.word	0x000000ff
        /*01c4*/ 	.word	0x000360e8
        /*01c8*/ 	.short	0x0100
        /*01ca*/ 	.byte	0x08
	.zero		1


	//   ....[24]....
        /*01cc*/ 	.word	0x000003f0
        /*01d0*/ 	.word	0x000000ff
        /*01d4*/ 	.word	0x00036060
        /*01d8*/ 	.short	0x0100
        /*01da*/ 	.byte	0x08
	.zero		1


	//   ....[25]....
        /*01dc*/ 	.word	0x00000400
        /*01e0*/ 	.word	0x000000ff
        /*01e4*/ 	.word	0x000360f0
        /*01e8*/ 	.short	0x0100
        /*01ea*/ 	.byte	0x08
	.zero		1


	//   ....[26]....
        /*01ec*/ 	.word	0x00000410
        /*01f0*/ 	.word	0x000000ff
        /*01f4*/ 	.word	0x00036068
        /*01f8*/ 	.short	0x0100
        /*01fa*/ 	.byte	0x08
	.zero		1


	//   ....[27]....
        /*01fc*/ 	.word	0x00000420
        /*0200*/ 	.word	0x000000ff
        /*0204*/ 	.word	0x000360f8
        /*0208*/ 	.short	0x0100
        /*020a*/ 	.byte	0x08
	.zero		1


	//   ....[28]....
        /*020c*/ 	.word	0x00000430
        /*0210*/ 	.word	0x000000ff
        /*0214*/ 	.word	0x00036070
        /*0218*/ 	.short	0x0100
        /*021a*/ 	.byte	0x08
	.zero		1


	//   ....[29]....
        /*021c*/ 	.word	0x00000440
        /*0220*/ 	.word	0x000000ff
        /*0224*/ 	.word	0x00036100
        /*0228*/ 	.short	0x0100
        /*022a*/ 	.byte	0x08
	.zero		1


	//   ....[30]....
        /*022c*/ 	.word	0x00000450
        /*0230*/ 	.word	0x000000ff
        /*0234*/ 	.word	0x00036078
        /*0238*/ 	.short	0x0100
        /*023a*/ 	.byte	0x08
	.zero		1


	//   ....[31]....
        /*023c*/ 	.word	0x00000460
        /*0240*/ 	.word	0x000000ff
        /*0244*/ 	.word	0x00036108
        /*0248*/ 	.short	0x0100
        /*024a*/ 	.byte	0x08
	.zero		1


	//   ....[32]....
        /*024c*/ 	.word	0x00000470
        /*0250*/ 	.word	0x000000ff
        /*0254*/ 	.word	0x00036080
        /*0258*/ 	.short	0x0100
        /*025a*/ 	.byte	0x08
	.zero		1


	//   ....[33]....
        /*025c*/ 	.word	0x00000480
        /*0260*/ 	.word	0x000000ff
        /*0264*/ 	.word	0x00036110
        /*0268*/ 	.short	0x0100
        /*026a*/ 	.byte	0x08
	.zero		1


	//   ....[34]....
        /*026c*/ 	.word	0x00000490
        /*0270*/ 	.word	0x000000ff
        /*0274*/ 	.word	0x00036088
        /*0278*/ 	.short	0x0100
        /*027a*/ 	.byte	0x08
	.zero		1


	//   ....[35]....
        /*027c*/ 	.word	0x000004a0
        /*0280*/ 	.word	0x000000ff
        /*0284*/ 	.word	0x00036118
        /*0288*/ 	.short	0x0100
        /*028a*/ 	.byte	0x08
	.zero		1


	//   ....[36]....
        /*028c*/ 	.word	0x00000b70
        /*0290*/ 	.word	0x00000005
        /*0294*/ 	.word	0x00036000
        /*0298*/ 	.short	0x010a
        /*029a*/ 	.byte	0x3f
	.zero		1


	//   ....[37]....
        /*029c*/ 	.word	0x00000e50
        /*02a0*/ 	.word	0x0000000a
        /*02a4*/ 	.word	0x00036000
        /*02a8*/ 	.short	0x010a
        /*02aa*/ 	.byte	0x3f
	.zero		1


	//   ....[38]....
        /*02ac*/ 	.word	0x00000fb0
        /*02b0*/ 	.word	0x000000ff
        /*02b4*/ 	.word	0x00000000
        /*02b8*/ 	.short	0x0101
        /*02ba*/ 	.byte	0x06
	.zero		1


	//   ....[39]....
        /*02bc*/ 	.word	0x000011b0
        /*02c0*/ 	.word	0x00000006
        /*02c4*/ 	.word	0x00000000
        /*02c8*/ 	.short	0x0101
        /*02ca*/ 	.byte	0x3f
	.zero		1


	//   ....[40]....
        /*02cc*/ 	.word	0x00005bc0
        /*02d0*/ 	.word	0x00000011
        /*02d4*/ 	.word	0x00036090
        /*02d8*/ 	.short	0x010a
        /*02da*/ 	.byte	0x3f
	.zero		1


	//   ....[41]....
        /*02dc*/ 	.word	0x000063b0
        /*02e0*/ 	.word	0x00000004
        /*02e4*/ 	.word	0x00000000
        /*02e8*/ 	.short	0x010a
        /*02ea*/ 	.byte	0x3f
	.zero		1


	//   ....[42]....
        /*02ec*/ 	.word	0x00006460
        /*02f0*/ 	.word	0x00000002
        /*02f4*/ 	.word	0x00000000
        /*02f8*/ 	.short	0x010a
        /*02fa*/ 	.byte	0x3f
	.zero		1


	//   ....[43]....
        /*02fc*/ 	.word	0x00006510
        /*0300*/ 	.word	0x00000002
        /*0304*/ 	.word	0x00000000
        /*0308*/ 	.short	0x010a
        /*030a*/ 	.byte	0x3f
	.zero		1


	//   ....[44]....
        /*030c*/ 	.word	0x000065c0
        /*0310*/ 	.word	0x00000002
        /*0314*/ 	.word	0x00000000
        /*0318*/ 	.short	0x010a
        /*031a*/ 	.byte	0x3f
	.zero		1


	//   ....[45]....
        /*031c*/ 	.word	0x00006670
        /*0320*/ 	.word	0x00000002
        /*0324*/ 	.word	0x00000000
        /*0328*/ 	.short	0x010a
        /*032a*/ 	.byte	0x3f
	.zero		1


	//   ....[46]....
        /*032c*/ 	.word	0x00006720
        /*0330*/ 	.word	0x00000002
        /*0334*/ 	.word	0x00000000
        /*0338*/ 	.short	0x010a
        /*033a*/ 	.byte	0x3f
	.zero		1


	//   ....[47]....
        /*033c*/ 	.word	0x000067d0
        /*0340*/ 	.word	0x00000002
        /*0344*/ 	.word	0x00000000
        /*0348*/ 	.short	0x010a
        /*034a*/ 	.byte	0x3f
	.zero		1


	//   ....[48]....
        /*034c*/ 	.word	0x00006880
        /*0350*/ 	.word	0x00000002
        /*0354*/ 	.word	0x00000000
        /*0358*/ 	.short	0x010a
        /*035a*/ 	.byte	0x3f
	.zero		1


	//   ....[49]....
        /*035c*/ 	.word	0x00006930
        /*0360*/ 	.word	0x00000002
        /*0364*/ 	.word	0x00000000
        /*0368*/ 	.short	0x010a
        /*036a*/ 	.byte	0x3f
	.zero		1


	//   ....[50]....
        /*036c*/ 	.word	0x000069e0
        /*0370*/ 	.word	0x00000002
        /*0374*/ 	.word	0x00000000
        /*0378*/ 	.short	0x010a
        /*037a*/ 	.byte	0x3f
	.zero		1


	//   ....[51]....
        /*037c*/ 	.word	0x00006a90
        /*0380*/ 	.word	0x00000002
        /*0384*/ 	.word	0x00000000
        /*0388*/ 	.short	0x010a
        /*038a*/ 	.byte	0x3f
	.zero		1


	//   ....[52]....
        /*038c*/ 	.word	0x00006b40
        /*0390*/ 	.word	0x00000002
        /*0394*/ 	.word	0x00000000
        /*0398*/ 	.short	0x010a
        /*039a*/ 	.byte	0x3f
	.zero		1


	//   ....[53]....
        /*039c*/ 	.word	0x00006bf0
        /*03a0*/ 	.word	0x00000002
        /*03a4*/ 	.word	0x00000000
        /*03a8*/ 	.short	0x010a
        /*03aa*/ 	.byte	0x3f
	.zero		1


	//   ....[54]....
        /*03ac*/ 	.word	0x00006ca0
        /*03b0*/ 	.word	0x00000002
        /*03b4*/ 	.word	0x00000000
        /*03b8*/ 	.short	0x010a
        /*03ba*/ 	.byte	0x3f
	.zero		1


	//   ....[55]....
        /*03bc*/ 	.word	0x00006d50
        /*03c0*/ 	.word	0x00000002
        /*03c4*/ 	.word	0x00000000
        /*03c8*/ 	.short	0x010a
        /*03ca*/ 	.byte	0x3f
	.zero		1


	//   ....[56]....
        /*03cc*/ 	.word	0x00006e00
        /*03d0*/ 	.word	0x00000002
        /*03d4*/ 	.word	0x00000000
        /*03d8*/ 	.short	0x010a
        /*03da*/ 	.byte	0x3f
	.zero		1


	//   ....[57]....
        /*03dc*/ 	.word	0x00006eb0
        /*03e0*/ 	.word	0x00000002
        /*03e4*/ 	.word	0x00000000
        /*03e8*/ 	.short	0x010a
        /*03ea*/ 	.byte	0x3f
	.zero		1


	//   ....[58]....
        /*03ec*/ 	.word	0x00006f60
        /*03f0*/ 	.word	0x00000003
        /*03f4*/ 	.word	0x00000000
        /*03f8*/ 	.short	0x010a
        /*03fa*/ 	.byte	0x3f
	.zero		1


	//----- nvinfo : EIATTR_NUM_MBARRIERS
	.align		4
.L_26:
        /*03fc*/ 	.byte	0x03, 0x38
        /*03fe*/ 	.short	0x0024


	//----- nvinfo : EIATTR_EXIT_INSTR_OFFSETS
	.align		4
        /*0400*/ 	.byte	0x04, 0x1c
        /*0402*/ 	.short	(.L_28 - .L_27)


	//   ....[0]....
.L_27:
        /*0404*/ 	.word	0x000008a0


	//   ....[1]....
        /*0408*/ 	.word	0x000012f0


	//   ....[2]....
        /*040c*/ 	.word	0x00004950


	//   ....[3]....
        /*0410*/ 	.word	0x00004970


	//   ....[4]....
        /*0414*/ 	.word	0x00005990


	//   ....[5]....
        /*0418*/ 	.word	0x000059b0


	//   ....[6]....
        /*041c*/ 	.word	0x000059d0


	//   ....[7]....
        /*0420*/ 	.word	0x000062a0


	//   ....[8]....
        /*0424*/ 	.word	0x00006f90


	//----- nvinfo : EIATTR_MAX_THREADS
	.align		4
.L_28:
        /*0428*/ 	.byte	0x04, 0x05
        /*042a*/ 	.short	(.L_30 - .L_29)
.L_29:
        /*042c*/ 	.word	0x00000100
        /*0430*/ 	.word	0x00000001
        /*0434*/ 	.word	0x00000001


	//----- nvinfo : EIATTR_CRS_STACK_SIZE
	.align		4
.L_30:
        /*0438*/ 	.byte	0x04, 0x1e
        /*043a*/ 	.short	(.L_32 - .L_31)
.L_31:
        /*043c*/ 	.word	0x00000000


	//----- nvinfo : EIATTR_CBANK_PARAM_SIZE
	.align		4
.L_32:
        /*0440*/ 	.byte	0x03, 0x19
        /*0442*/ 	.short	0x0470


	//----- nvinfo : EIATTR_PARAM_CBANK
	.align		4
        /*0444*/ 	.byte	0x04, 0x0a
        /*0446*/ 	.short	(.L_34 - .L_33)
	.align		4
.L_33:
        /*0448*/ 	.word	index@(.nv.constant0._ZN7cutlass13device_kernelINS_4conv6kernel13ConvUniversalINS1_16ConvProblemShapeILNS1_8OperatorE0ELi3EEENS1_10collective14CollectiveConvINS1_46MainloopSm90TmaGmmaWarpSpecializedImplicitGemmILS5_0ELi18ELi3EN4cute5tupleIJNSA_1CILi1EEESD_SD_EEENS1_36KernelImplicitTmaWarpSpecializedSm90ELi1EEENSB_IJNSC_ILi64EEENSC_ILi128EEENSB_IJSH_EEEEEENS_12float_e4m3_tESL_NSA_8TiledMMAINSA_8MMA_AtomIJNSA_4SM904GMMA31MMA_64x128x32_F32E4M3E4M3_SS_TNILNSP_7ScaleInE1ELSR_1EEEEEENSA_6LayoutISE_NSB_IJNSC_ILi0EEESV_SV_EEEEENSB_IJNSA_10UnderscoreESY_SY_EEEEENS7_6detail26Sm90ImplicitGemmTileTraitsINSA_20SM90_TMA_LOAD_IM2COLENSA_14ComposedLayoutINSA_7SwizzleILi2ELi4ELi3EEENSA_18smem_ptr_flag_bitsILi8EEENSU_INSB_IJNSB_IJNSC_ILi8EEES19_EEENSB_IJSH_SD_EEENSB_IJSD_NSC_ILi18EEEEEEEEENSB_IJNSB_IJSH_NSC_ILi512EEEEEENSB_IJSD_SV_EEENSB_IJSV_NSC_ILi4096EEEEEEEEEEEEEvEENS12_INSA_13SM90_TMA_LOADENS14_IS16_S18_NSU_INSB_IJNSB_IJS19_NSC_ILi16EEEEEES1B_S1D_EEENSB_IJS1G_S1H_NSB_IJSV_NSC_ILi8192EEEEEEEEEEEEEvEEEENS_8epilogue10collective6detail29Sm90TmaWarpSpecializedAdapterINS20_15DefaultEpilogueISL_NSB_IJNSB_IJllllEEESD_SV_EEES25_NS1Z_6thread17LinearCombinationISL_Li1EffLNS26_9ScaleType4KindE0ELNS_15FloatRoundStyleE2ESL_EENS_4gemm15EpilogueDefaultEEEEEvvEEEEvNT_6ParamsE)
        /*044c*/ 	.short	0x0210
        /*044e*/ 	.short	0x0470


	//----- nvinfo : EIATTR_SW_WAR
	.align		4
.L_34:
        /*0450*/ 	.byte	0x04, 0x36
        /*0452*/ 	.short	(.L_36 - .L_35)
.L_35:
        /*0454*/ 	.word	0x00000008
.L_36:


//--------------------- .nv.callgraph             --------------------------
	.section	.nv.callgraph,"",@"SHT_CUDA_CALLGRAPH"
	.align	4
	.sectionentsize	8
	.align		4
        /*0000*/ 	.word	0x00000000
	.align		4
        /*0004*/ 	.word	0xffffffff
	.align		4
        /*0008*/ 	.word	0x00000000
	.align		4
        /*000c*/ 	.word	0xfffffffe
	.align		4
        /*0010*/ 	.word	0x00000000
	.align		4
        /*0014*/ 	.word	0xfffffffd
	.align		4
        /*0018*/ 	.word	0x00000000
	.align		4
        /*001c*/ 	.word	0xfffffffc


//--------------------- .nv.constant4             --------------------------
	.section	.nv.constant4,"a",@progbits
	.align	8
	.align		8
.nv.constant4:
        /*0000*/ 	.dword	_ZN39_INTERNAL_0e389f73_4_k_cu_69d619db_27814cuda3std3__45__cpo5beginE
	.align		8
        /*0008*/ 	.dword	_ZN39_INTERNAL_0e389f73_4_k_cu_69d619db_27814cuda3std3__45__cpo3endE
	.align		8
        /*0010*/ 	.dword	_ZN39_INTERNAL_0e389f73_4_k_cu_69d619db_27814cuda3std3__45__cpo6cbeginE
	.align		8
        /*0018*/ 	.dword	_ZN39_INTERNAL_0e389f73_4_k_cu_69d619db_27814cuda3std3__45__cpo4cendE
	.align		8
        /*0020*/ 	.dword	_ZN39_INTERNAL_0e389f73_4_k_cu_69d619db_27814cuda3std3__441_GLOBAL__N__0e389f73_4_k_cu_69d619db_27816ignoreE
	.align		8
        /*0028*/ 	.dword	_ZN39_INTERNAL_0e389f73_4_k_cu_69d619db_27814cuda3std3__419piecewise_constructE
	.align		8
        /*0030*/ 	.dword	_ZN39_INTERNAL_0e389f73_4_k_cu_69d619db_27814cuda3std3__48in_placeE
	.align		8
        /*0038*/ 	.dword	_ZN39_INTERNAL_0e389f73_4_k_cu_69d619db_27814cuda3std6ranges3__45__cpo4swapE
	.align		8
        /*0040*/ 	.dword	_ZN39_INTERNAL_0e389f73_4_k_cu_69d619db_27814cuda3std6ranges3__45__cpo9iter_moveE
	.align		8
        /*0048*/ 	.dword	_ZN39_INTERNAL_0e389f73_4_k_cu_69d619db_27814cute7productE
	.align		8
        /*0050*/ 	.dword	_ZN39_INTERNAL_0e389f73_4_k_cu_69d619db_27814cute1_E


//--------------------- .text._ZN7cutlass13device_kernelINS_4conv6kernel13ConvUniversalINS1_16ConvProblemShapeILNS1_8OperatorE0ELi3EEENS1_10collective14CollectiveConvINS1_46MainloopSm90TmaGmmaWarpSpecializedImplicitGemmILS5_0ELi18ELi3EN4cute5tupleIJNSA_1CILi1EEESD_SD_EEENS1_36KernelImplicitTmaWarpSpecializedSm90ELi1EEENSB_IJNSC_ILi64EEENSC_ILi128EEENSB_IJSH_EEEEEENS_12float_e4m3_tESL_NSA_8TiledMMAINSA_8MMA_AtomIJNSA_4SM904GMMA31MMA_64x128x32_F32E4M3E4M3_SS_TNILNSP_7ScaleInE1ELSR_1EEEEEENSA_6LayoutISE_NSB_IJNSC_ILi0EEESV_SV_EEEEENSB_IJNSA_10UnderscoreESY_SY_EEEEENS7_6detail26Sm90ImplicitGemmTileTraitsINSA_20SM90_TMA_LOAD_IM2COLENSA_14ComposedLayoutINSA_7SwizzleILi2ELi4ELi3EEENSA_18smem_ptr_flag_bitsILi8EEENSU_INSB_IJNSB_IJNSC_ILi8EEES19_EEENSB_IJSH_SD_EEENSB_IJSD_NSC_ILi18EEEEEEEEENSB_IJNSB_IJSH_NSC_ILi512EEEEEENSB_IJSD_SV_EEENSB_IJSV_NSC_ILi4096EEEEEEEEEEEEEvEENS12_INSA_13SM90_TMA_LOADENS14_IS16_S18_NSU_INSB_IJNSB_IJS19_NSC_ILi16EEEEEES1B_S1D_EEENSB_IJS1G_S1H_NSB_IJSV_NSC_ILi8192EEEEEEEEEEEEEvEEEENS_8epilogue10collective6detail29Sm90TmaWarpSpecializedAdapterINS20_15DefaultEpilogueISL_NSB_IJNSB_IJllllEEESD_SV_EEES25_NS1Z_6thread17LinearCombinationISL_Li1EffLNS26_9ScaleType4KindE0ELNS_15FloatRoundStyleE2ESL_EENS_4gemm15EpilogueDefaultEEEEEvvEEEEvNT_6ParamsE --------------------------
	.section	.text._ZN7cutlass13device_kernelINS_4conv6kernel13ConvUniversalINS1_16ConvProblemShapeILNS1_8OperatorE0ELi3EEENS1_10collective14CollectiveConvINS1_46MainloopSm90TmaGmmaWarpSpecializedImplicitGemmILS5_0ELi18ELi3EN4cute5tupleIJNSA_1CILi1EEESD_SD_EEENS1_36KernelImplicitTmaWarpSpecializedSm90ELi1EEENSB_IJNSC_ILi64EEENSC_ILi128EEENSB_IJSH_EEEEEENS_12float_e4m3_tESL_NSA_8TiledMMAINSA_8MMA_AtomIJNSA_4SM904GMMA31MMA_64x128x32_F32E4M3E4M3_SS_TNILNSP_7ScaleInE1ELSR_1EEEEEENSA_6LayoutISE_NSB_IJNSC_ILi0EEESV_SV_EEEEENSB_IJNSA_10UnderscoreESY_SY_EEEEENS7_6detail26Sm90ImplicitGemmTileTraitsINSA_20SM90_TMA_LOAD_IM2COLENSA_14ComposedLayoutINSA_7SwizzleILi2ELi4ELi3EEENSA_18smem_ptr_flag_bitsILi8EEENSU_INSB_IJNSB_IJNSC_ILi8EEES19_EEENSB_IJSH_SD_EEENSB_IJSD_NSC_ILi18EEEEEEEEENSB_IJNSB_IJSH_NSC_ILi512EEEEEENSB_IJSD_SV_EEENSB_IJSV_NSC_ILi4096EEEEEEEEEEEEEvEENS12_INSA_13SM90_TMA_LOADENS14_IS16_S18_NSU_INSB_IJNSB_IJS19_NSC_ILi16EEEEEES1B_S1D_EEENSB_IJS1G_S1H_NSB_IJSV_NSC_ILi8192EEEEEEEEEEEEEvEEEENS_8epilogue10collective6detail29Sm90TmaWarpSpecializedAdapterINS20_15DefaultEpilogueISL_NSB_IJNSB_IJllllEEESD_SV_EEES25_NS1Z_6thread17LinearCombinationISL_Li1EffLNS26_9ScaleType4KindE0ELNS_15FloatRoundStyleE2ESL_EENS_4gemm15EpilogueDefaultEEEEEvvEEEEvNT_6ParamsE,"ax",@progbits
	.align	128
.text._ZN7cutlass13device_kernelINS_4conv6kernel13ConvUniversalINS1_16ConvProblemShapeILNS1_8OperatorE0ELi3EEENS1_10collective14CollectiveConvINS1_46MainloopSm90TmaGmmaWarpSpecializedImplicitGemmILS5_0ELi18ELi3EN4cute5tupleIJNSA_1CILi1EEESD_SD_EEENS1_36KernelImplicitTmaWarpSpecializedSm90ELi1EEENSB_IJNSC_ILi64EEENSC_ILi128EEENSB_IJSH_EEEEEENS_12float_e4m3_tESL_NSA_8TiledMMAINSA_8MMA_AtomIJNSA_4SM904GMMA31MMA_64x128x32_F32E4M3E4M3_SS_TNILNSP_7ScaleInE1ELSR_1EEEEEENSA_6LayoutISE_NSB_IJNSC_ILi0EEESV_SV_EEEEENSB_IJNSA_10UnderscoreESY_SY_EEEEENS7_6detail26Sm90ImplicitGemmTileTraitsINSA_20SM90_TMA_LOAD_IM2COLENSA_14ComposedLayoutINSA_7SwizzleILi2ELi4ELi3EEENSA_18smem_ptr_flag_bitsILi8EEENSU_INSB_IJNSB_IJNSC_ILi8EEES19_EEENSB_IJSH_SD_EEENSB_IJSD_NSC_ILi18EEEEEEEEENSB_IJNSB_IJSH_NSC_ILi512EEEEEENSB_IJSD_SV_EEENSB_IJSV_NSC_ILi4096EEEEEEEEEEEEEvEENS12_INSA_13SM90_TMA_LOADENS14_IS16_S18_NSU_INSB_IJNSB_IJS19_NSC_ILi16EEEEEES1B_S1D_EEENSB_IJS1G_S1H_NSB_IJSV_NSC_ILi8192EEEEEEEEEEEEEvEEEENS_8epilogue10collective6detail29Sm90TmaWarpSpecializedAdapterINS20_15DefaultEpilogueISL_NSB_IJNSB_IJllllEEESD_SV_EEES25_NS1Z_6thread17LinearCombinationISL_Li1EffLNS26_9ScaleType4KindE0ELNS_15FloatRoundStyleE2ESL_EENS_4gemm15EpilogueDefaultEEEEEvvEEEEvNT_6ParamsE:
        .type           _ZN7cutlass13device_kernelINS_4conv6kernel13ConvUniversalINS1_16ConvProblemShapeILNS1_8OperatorE0ELi3EEENS1_10collective14CollectiveConvINS1_46MainloopSm90TmaGmmaWarpSpecializedImplicitGemmILS5_0ELi18ELi3EN4cute5tupleIJNSA_1CILi1EEESD_SD_EEENS1_36KernelImplicitTmaWarpSpecializedSm90ELi1EEENSB_IJNSC_ILi64EEENSC_ILi128EEENSB_IJSH_EEEEEENS_12float_e4m3_tESL_NSA_8TiledMMAINSA_8MMA_AtomIJNSA_4SM904GMMA31MMA_64x128x32_F32E4M3E4M3_SS_TNILNSP_7ScaleInE1ELSR_1EEEEEENSA_6LayoutISE_NSB_IJNSC_ILi0EEESV_SV_EEEEENSB_IJNSA_10UnderscoreESY_SY_EEEEENS7_6detail26Sm90ImplicitGemmTileTraitsINSA_20SM90_TMA_LOAD_IM2COLENSA_14ComposedLayoutINSA_7SwizzleILi2ELi4ELi3EEENSA_18smem_ptr_flag_bitsILi8EEENSU_INSB_IJNSB_IJNSC_ILi8EEES19_EEENSB_IJSH_SD_EEENSB_IJSD_NSC_ILi18EEEEEEEEENSB_IJNSB_IJSH_NSC_ILi512EEEEEENSB_IJSD_SV_EEENSB_IJSV_NSC_ILi4096EEEEEEEEEEEEEvEENS12_INSA_13SM90_TMA_LOADENS14_IS16_S18_NSU_INSB_IJNSB_IJS19_NSC_ILi16EEEEEES1B_S1D_EEENSB_IJS1G_S1H_NSB_IJSV_NSC_ILi8192EEEEEEEEEEEEEvEEEENS_8epilogue10collective6detail29Sm90TmaWarpSpecializedAdapterINS20_15DefaultEpilogueISL_NSB_IJNSB_IJllllEEESD_SV_EEES25_NS1Z_6thread17LinearCombinationISL_Li1EffLNS26_9ScaleType4KindE0ELNS_15FloatRoundStyleE2ESL_EENS_4gemm15EpilogueDefaultEEEEEvvEEEEvNT_6ParamsE,@function
        .size           _ZN7cutlass13device_kernelINS_4conv6kernel13ConvUniversalINS1_16ConvProblemShapeILNS1_8OperatorE0ELi3EEENS1_10collective14CollectiveConvINS1_46MainloopSm90TmaGmmaWarpSpecializedImplicitGemmILS5_0ELi18ELi3EN4cute5tupleIJNSA_1CILi1EEESD_SD_EEENS1_36KernelImplicitTmaWarpSpecializedSm90ELi1EEENSB_IJNSC_ILi64EEENSC_ILi128EEENSB_IJSH_EEEEEENS_12float_e4m3_tESL_NSA_8TiledMMAINSA_8MMA_AtomIJNSA_4SM904GMMA31MMA_64x128x32_F32E4M3E4M3_SS_TNILNSP_7ScaleInE1ELSR_1EEEEEENSA_6LayoutISE_NSB_IJNSC_ILi0EEESV_SV_EEEEENSB_IJNSA_10UnderscoreESY_SY_EEEEENS7_6detail26Sm90ImplicitGemmTileTraitsINSA_20SM90_TMA_LOAD_IM2COLENSA_14ComposedLayoutINSA_7SwizzleILi2ELi4ELi3EEENSA_18smem_ptr_flag_bitsILi8EEENSU_INSB_IJNSB_IJNSC_ILi8EEES19_EEENSB_IJSH_SD_EEENSB_IJSD_NSC_ILi18EEEEEEEEENSB_IJNSB_IJSH_NSC_ILi512EEEEEENSB_IJSD_SV_EEENSB_IJSV_NSC_ILi4096EEEEEEEEEEEEEvEENS12_INSA_13SM90_TMA_LOADENS14_IS16_S18_NSU_INSB_IJNSB_IJS19_NSC_ILi16EEEEEES1B_S1D_EEENSB_IJS1G_S1H_NSB_IJSV_NSC_ILi8192EEEEEEEEEEEEEvEEEENS_8epilogue10collective6detail29Sm90TmaWarpSpecializedAdapterINS20_15DefaultEpilogueISL_NSB_IJNSB_IJllllEEESD_SV_EEES25_NS1Z_6thread17LinearCombinationISL_Li1EffLNS26_9ScaleType4KindE0ELNS_15FloatRoundStyleE2ESL_EENS_4gemm15EpilogueDefaultEEEEEvvEEEEvNT_6ParamsE,(.L_x_176 - _ZN7cutlass13device_kernelINS_4conv6kernel13ConvUniversalINS1_16ConvProblemShapeILNS1_8OperatorE0ELi3EEENS1_10collective14CollectiveConvINS1_46MainloopSm90TmaGmmaWarpSpecializedImplicitGemmILS5_0ELi18ELi3EN4cute5tupleIJNSA_1CILi1EEESD_SD_EEENS1_36KernelImplicitTmaWarpSpecializedSm90ELi1EEENSB_IJNSC_ILi64EEENSC_ILi128EEENSB_IJSH_EEEEEENS_12float_e4m3_tESL_NSA_8TiledMMAINSA_8MMA_AtomIJNSA_4SM904GMMA31MMA_64x128x32_F32E4M3E4M3_SS_TNILNSP_7ScaleInE1ELSR_1EEEEEENSA_6LayoutISE_NSB_IJNSC_ILi0EEESV_SV_EEEEENSB_IJNSA_10UnderscoreESY_SY_EEEEENS7_6detail26Sm90ImplicitGemmTileTraitsINSA_20SM90_TMA_LOAD_IM2COLENSA_14ComposedLayoutINSA_7SwizzleILi2ELi4ELi3EEENSA_18smem_ptr_flag_bitsILi8EEENSU_INSB_IJNSB_IJNSC_ILi8EEES19_EEENSB_IJSH_SD_EEENSB_IJSD_NSC_ILi18EEEEEEEEENSB_IJNSB_IJSH_NSC_ILi512EEEEEENSB_IJSD_SV_EEENSB_IJSV_NSC_ILi4096EEEEEEEEEEEEEvEENS12_INSA_13SM90_TMA_LOADENS14_IS16_S18_NSU_INSB_IJNSB_IJS19_NSC_ILi16EEEEEES1B_S1D_EEENSB_IJS1G_S1H_NSB_IJSV_NSC_ILi8192EEEEEEEEEEEEEvEEEENS_8epilogue10collective6detail29Sm90TmaWarpSpecializedAdapterINS20_15DefaultEpilogueISL_NSB_IJNSB_IJllllEEESD_SV_EEES25_NS1Z_6thread17LinearCombinationISL_Li1EffLNS26_9ScaleType4KindE0ELNS_15FloatRoundStyleE2ESL_EENS_4gemm15EpilogueDefaultEEEEEvvEEEEvNT_6ParamsE)
        .other          _ZN7cutlass13device_kernelINS_4conv6kernel13ConvUniversalINS1_16ConvProblemShapeILNS1_8OperatorE0ELi3EEENS1_10collective14CollectiveConvINS1_46MainloopSm90TmaGmmaWarpSpecializedImplicitGemmILS5_0ELi18ELi3EN4cute5tupleIJNSA_1CILi1EEESD_SD_EEENS1_36KernelImplicitTmaWarpSpecializedSm90ELi1EEENSB_IJNSC_ILi64EEENSC_ILi128EEENSB_IJSH_EEEEEENS_12float_e4m3_tESL_NSA_8TiledMMAINSA_8MMA_AtomIJNSA_4SM904GMMA31MMA_64x128x32_F32E4M3E4M3_SS_TNILNSP_7ScaleInE1ELSR_1EEEEEENSA_6LayoutISE_NSB_IJNSC_ILi0EEESV_SV_EEEEENSB_IJNSA_10UnderscoreESY_SY_EEEEENS7_6detail26Sm90ImplicitGemmTileTraitsINSA_20SM90_TMA_LOAD_IM2COLENSA_14ComposedLayoutINSA_7SwizzleILi2ELi4ELi3EEENSA_18smem_ptr_flag_bitsILi8EEENSU_INSB_IJNSB_IJNSC_ILi8EEES19_EEENSB_IJSH_SD_EEENSB_IJSD_NSC_ILi18EEEEEEEEENSB_IJNSB_IJSH_NSC_ILi512EEEEEENSB_IJSD_SV_EEENSB_IJSV_NSC_ILi4096EEEEEEEEEEEEEvEENS12_INSA_13SM90_TMA_LOADENS14_IS16_S18_NSU_INSB_IJNSB_IJS19_NSC_ILi16EEEEEES1B_S1D_EEENSB_IJS1G_S1H_NSB_IJSV_NSC_ILi8192EEEEEEEEEEEEEvEEEENS_8epilogue10collective6detail29Sm90TmaWarpSpecializedAdapterINS20_15DefaultEpilogueISL_NSB_IJNSB_IJllllEEESD_SV_EEES25_NS1Z_6thread17LinearCombinationISL_Li1EffLNS26_9ScaleType4KindE0ELNS_15FloatRoundStyleE2ESL_EENS_4gemm15EpilogueDefaultEEEEEvvEEEEvNT_6ParamsE,@"STO_CUDA_ENTRY STV_DEFAULT"
_ZN7cutlass13device_kernelINS_4conv6kernel13ConvUniversalINS1_16ConvProblemShapeILNS1_8OperatorE0ELi3EEENS1_10collective14CollectiveConvINS1_46MainloopSm90TmaGmmaWarpSpecializedImplicitGemmILS5_0ELi18ELi3EN4cute5tupleIJNSA_1CILi1EEESD_SD_EEENS1_36KernelImplicitTmaWarpSpecializedSm90ELi1EEENSB_IJNSC_ILi64EEENSC_ILi128EEENSB_IJSH_EEEEEENS_12float_e4m3_tESL_NSA_8TiledMMAINSA_8MMA_AtomIJNSA_4SM904GMMA31MMA_64x128x32_F32E4M3E4M3_SS_TNILNSP_7ScaleInE1ELSR_1EEEEEENSA_6LayoutISE_NSB_IJNSC_ILi0EEESV_SV_EEEEENSB_IJNSA_10UnderscoreESY_SY_EEEEENS7_6detail26Sm90ImplicitGemmTileTraitsINSA_20SM90_TMA_LOAD_IM2COLENSA_14ComposedLayoutINSA_7SwizzleILi2ELi4ELi3EEENSA_18smem_ptr_flag_bitsILi8EEENSU_INSB_IJNSB_IJNSC_ILi8EEES19_EEENSB_IJSH_SD_EEENSB_IJSD_NSC_ILi18EEEEEEEEENSB_IJNSB_IJSH_NSC_ILi512EEEEEENSB_IJSD_SV_EEENSB_IJSV_NSC_ILi4096EEEEEEEEEEEEEvEENS12_INSA_13SM90_TMA_LOADENS14_IS16_S18_NSU_INSB_IJNSB_IJS19_NSC_ILi16EEEEEES1B_S1D_EEENSB_IJS1G_S1H_NSB_IJSV_NSC_ILi8192EEEEEEEEEEEEEvEEEENS_8epilogue10collective6detail29Sm90TmaWarpSpecializedAdapterINS20_15DefaultEpilogueISL_NSB_IJNSB_IJllllEEESD_SV_EEES25_NS1Z_6thread17LinearCombinationISL_Li1EffLNS26_9ScaleType4KindE0ELNS_15FloatRoundStyleE2ESL_EENS_4gemm15EpilogueDefaultEEEEEvvEEEEvNT_6ParamsE:
[----:B------:R-:W-:Y:S01]  /*0000*/  LDC R1, c[0x0][0x28] ;  /* 0x00000a00ff017b82 */ /* 0x000fe20000000800 */
[----:B------:R-:W0:Y:S01]  /*0010*/  S2R R10, SR_TID.X ;  /* 0x00000000000a7919 */ /* 0x000e220000002100 */
[----:B------:R-:W-:Y:S01]  /*0020*/  ELECT P0, URZ, PT ;  /* 0x00000000003f782f */ /* 0x000fe20003800000 */
[----:B------:R-:W-:Y:S01]  /*0030*/  BSSY B0, `(.L_x_0) ;  /* 0x000000f000007945 */ /* 0x000fe20003800000 */
[--C-:B0-----:R-:W-:Y:S02]  /*0040*/  SHF.R.U32.HI R0, RZ, 0x5, R10.reuse ;  /* 0x00000005ff007819 */ /* 0x101fe4000001160a */
[----:B------:R-:W-:-:S03]  /*0050*/  SHF.R.U32.HI R3, RZ, 0x7, R10 ;  /* 0x00000007ff037819 */ /* 0x000fc6000001160a */
[----:B------:R-:W0:Y:S04]  /*0060*/  SHFL.IDX PT, R2, R0, RZ, 0x1f ;  /* 0x00001fff00027589 */ /* 0x000e2800000e0000 */
[----:B------:R1:W2:Y:S01]  /*0070*/  SHFL.IDX PT, R7, R3, RZ, 0x1f ;  /* 0x00001fff03077589 */ /* 0x0002a200000e0000 */
[----:B0-----:R-:W-:-:S13]  /*0080*/  ISETP.NE.OR P0, PT, R2, RZ, !P0 ;  /* 0x000000ff0200720c */ /* 0x001fda0004705670 */
[----:B-12---:R-:W-:Y:S05]  /*0090*/  @P0 BRA `(.L_x_1) ;  /* 0x0000000000200947 */ /* 0x006fea0003800000 */
[----:B------:R-:W-:Y:S02]  /*00a0*/  ULDC.64 UR4, c[0x0][0x198] ;  /* 0x0000660000047ab9 */ /* 0x000fe40000000a00 */
[----:B------:R-:W-:Y:S02]  /*00b0*/  UIADD3 UR6, UP0, UR4, 0xf0, URZ ;  /* 0x000000f004067890 */ /* 0x000fe4000ff1e03f */
[----:B------:R-:W-:Y:S02]  /*00c0*/  UIADD3 UR4, UP1, UR4, 0x270, URZ ;  /* 0x0000027004047890 */ /* 0x000fe4000ff3e03f */
[----:B------:R-:W-:Y:S02]  /*00d0*/  UIADD3.X UR7, URZ, UR5, URZ, UP0, !UPT ;  /* 0x000000053f077290 */ /* 0x000fe400087fe43f */
[----:B------:R-:W-:-:S07]  /*00e0*/  UIADD3.X UR5, URZ, UR5, URZ, UP1, !UPT ;  /* 0x000000053f057290 */ /* 0x000fce0008ffe43f */
[----:B------:R0:W-:Y:S02]  /*00f0*/  UTMACCTL.PF [UR6] ;  /* 0x00000000060079b9 */ /* 0x0001e40008040000 */
[----:B------:R0:W-:Y:S02]  /*0100*/  UTMACCTL.PF [UR4] ;  /* 0x00000000040079b9 */ /* 0x0001e40008040000 */
[----:B0-----:R-:W-:Y:S01]  /*0110*/  NOP ;  /* 0x0000000000007918 */ /* 0x001fe20000000000 */
.L_x_1:
[----:B------:R-:W-:Y:S05]  /*0120*/  BSYNC B0 ;  /* 0x0000000000007941 */ /* 0x000fea0003800000 */
.L_x_0:
[----:B------:R-:W0:Y:S01]  /*0130*/  SHFL.IDX PT, R0, R0, RZ, 0x1f ;  /* 0x00001fff00007589 */ /* 0x000e2200000e0000 */
[----:B------:R-:W-:-:S04]  /*0140*/  SHF.R.S32.HI R3, RZ, 0x1f, R2 ;  /* 0x0000001fff037819 */ /* 0x000fc80000011402 */
[----:B------:R-:W-:Y:S02]  /*0150*/  LEA.HI R3, R3, R2, RZ, 0x2 ;  /* 0x0000000203037211 */ /* 0x000fe400078f10ff */
[----:B0-----:R-:W-:-:S13]  /*0160*/  ISETP.NE.AND P0, PT, R0, RZ, PT ;  /* 0x000000ff0000720c */ /* 0x001fda0003f05270 */
[----:B------:R-:W-:Y:S05]  /*0170*/  @P0 BRA `(.L_x_2) ;  /* 0x0000000000d40947 */ /* 0x000fea0003800000 */
[----:B------:R-:W-:Y:S01]  /*0180*/  ELECT P0, URZ, PT ;  /* 0x00000000003f782f */ /* 0x000fe20003800000 */
[----:B------:R-:W-:-:S12]  /*0190*/  BSSY B0, `(.L_x_2) ;  /* 0x0000033000007945 */ /* 0x000fd80003800000 */
[----:B------:R-:W-:Y:S05]  /*01a0*/  @!P0 BRA `(.L_x_3) ;  /* 0x0000000000c48947 */ /* 0x000fea0003800000 */
[----:B------:R-:W0:Y:S01]  /*01b0*/  S2UR UR8, SR_CgaCtaId ;  /* 0x00000000000879c3 */ /* 0x000e220000008800 */
[----:B------:R-:W-:Y:S01]  /*01c0*/  UMOV UR4, 0x400 ;  /* 0x0000040000047882 */ /* 0x000fe20000000000 */
[----:B------:R-:W-:Y:S01]  /*01d0*/  UMOV UR5, 0x1 ;  /* 0x0000000100057882 */ /* 0x000fe20000000000 */
[----:B------:R-:W-:Y:S02]  /*01e0*/  UMOV UR6, 0x80 ;  /* 0x0000008000067882 */ /* 0x000fe40000000000 */
[----:B------:R-:W-:-:S04]  /*01f0*/  UIADD3 UR6, -UR6, 0x100000, URZ ;  /* 0x0010000006067890 */ /* 0x000fc8000fffe13f */
[----:B------:R-:W-:Y:S02]  /*0200*/  USHF.L.U32 UR7, UR6, 0xb, URZ ;  /* 0x0000000b06077899 */ /* 0x000fe4000800063f */
[----:B------:R-:W-:Y:S02]  /*0210*/  USHF.L.U32 UR6, UR6, 0x1, URZ ;  /* 0x0000000106067899 */ /* 0x000fe4000800063f */
[----:B0-----:R-:W-:Y:S02]  /*0220*/  ULEA UR8, UR8, UR4, 0x18 ;  /* 0x0000000408087291 */ /* 0x001fe4000f8ec03f */
[----:B------:R-:W-:-:S04]  /*0230*/  UIADD3 UR4, -UR5, 0x100000, URZ ;  /* 0x0010000005047890 */ /* 0x000fc8000fffe13f */
[----:B------:R-:W-:Y:S02]  /*0240*/  USHF.L.U32 UR5, UR4, 0xb, URZ ;  /* 0x0000000b04057899 */ /* 0x000fe4000800063f */
[----:B------:R-:W-:Y:S01]  /*0250*/  USHF.L.U32 UR4, UR4, 0x1, URZ ;  /* 0x0000000104047899 */ /* 0x000fe2000800063f */
[----:B------:R-:W0:Y:S11]  /*0260*/  FENCE.VIEW.ASYNC.S ;  /* 0x00000000000073c6 */ /* 0x000e360000000000 */
[----:B0-----:R0:W1:Y:S01]  /*0270*/  SYNCS.EXCH.64 URZ, [UR8+0x36000], UR4 ;  /* 0x03600004083f75b2 */ /* 0x0010620008000100 */
[----:B------:R0:W2:Y:S01]  /*0280*/  SYNCS.EXCH.64 URZ, [UR8+0x36090], UR6 ;  /* 0x03609006083f75b2 */ /* 0x0000a20008000100 */
[----:B------:R0:W3:Y:S01]  /*0290*/  SYNCS.EXCH.64 URZ, [UR8+0x36008], UR4 ;  /* 0x03600804083f75b2 */ /* 0x0000e20008000100 */
[----:B------:R0:W4:Y:S01]  /*02a0*/  SYNCS.EXCH.64 URZ, [UR8+0x36098], UR6 ;  /* 0x03609806083f75b2 */ /* 0x0001220008000100 */
[----:B------:R0:W0:Y:S01]  /*02b0*/  SYNCS.EXCH.64 URZ, [UR8+0x36010], UR4 ;  /* 0x03601004083f75b2 */ /* 0x0000220008000100 */
        /* <DEDUP_REMOVED lines=31> */
[----:B-1234-:R-:W-:Y:S01]  /*04b0*/  NOP ;  /* 0x0000000000007918 */ /* 0x01efe20000000000 */
.L_x_3:
[----:B0-----:R-:W-:Y:S05]  /*04c0*/  BSYNC B0 ;  /* 0x0000000000007941 */ /* 0x001fea0003800000 */
.L_x_2:
[----:B------:R-:W-:Y:S01]  /*04d0*/  ULDC.64 UR4, c[0x0][0x618] ;  /* 0x0001860000047ab9 */ /* 0x000fe20000000a00 */
[----:B------:R-:W-:Y:S01]  /*04e0*/  LOP3.LUT R3, R3, 0xfffffffc, RZ, 0xc0, !PT ;  /* 0xfffffffc03037812 */ /* 0x000fe200078ec0ff */
[----:B------:R-:W-:Y:S01]  /*04f0*/  NOP ;  /* 0x0000000000007918 */ /* 0x000fe20000000000 */
[----:B------:R-:W-:Y:S01]  /*0500*/  ISETP.NE.U32.AND P0, PT, RZ, UR4, PT ;  /* 0x00000004ff007c0c */ /* 0x000fe2000bf05070 */
[----:B------:R-:W-:Y:S01]  /*0510*/  NOP ;  /* 0x0000000000007918 */ /* 0x000fe20000000000 */
[----:B------:R-:W-:Y:S01]  /*0520*/  BAR.SYNC.DEFER_BLOCKING 0x0 ;  /* 0x0000000000007b1d */ /* 0x000fe20000010000 */
[----:B------:R-:W-:Y:S01]  /*0530*/  IMAD.IADD R6, R2, 0x1, -R3 ;  /* 0x0000000102067824 */ /* 0x000fe200078e0a03 */
[----:B------:R-:W-:Y:S02]  /*0540*/  ISETP.NE.AND.EX P0, PT, RZ, UR5, PT, P0 ;  /* 0x00000005ff007c0c */ /* 0x000fe4000bf05300 */
[C---:B------:R-:W-:Y:S02]  /*0550*/  ISETP.NE.AND P2, PT, R7.reuse, 0x1, PT ;  /* 0x000000010700780c */ /* 0x040fe40003f45270 */
[----:B------:R-:W-:Y:S01]  /*0560*/  LOP3.LUT P1, RZ, R7, R6, RZ, 0xfc, !PT ;  /* 0x0000000607ff7212 */ /* 0x000fe2000782fcff */
[----:B------:R-:W-:-:S03]  /*0570*/  ULDC.64 UR12, c[0x0][0x208] ;  /* 0x00008200000c7ab9 */ /* 0x000fc60000000a00 */
[----:B------:R-:W-:-:S04]  /*0580*/  SEL R2, RZ, 0x1, P1 ;  /* 0x00000001ff027807 */ /* 0x000fc80000800000 */
[----:B------:R-:W-:Y:S01]  /*0590*/  SEL R2, R2, 0x2, P2 ;  /* 0x0000000202027807 */ /* 0x000fe20001000000 */
[----:B------:R-:W-:Y:S06]  /*05a0*/  @!P0 BRA `(.L_x_4) ;  /* 0x00000000001c8947 */ /* 0x000fec0003800000 */
[----:B------:R-:W0:Y:S02]  /*05b0*/  LDC.64 R4, c[0x0][0x618] ;  /* 0x00018600ff047b82 */ /* 0x000e240000000a00 */
[----:B0-----:R-:W2:Y:S02]  /*05c0*/  LDG.E.64 R4, desc[UR12][R4.64] ;  /* 0x0000000c04047981 */ /* 0x001ea4000c1e1b00 */
[----:B--2---:R-:W-:-:S04]  /*05d0*/  ISETP.NE.U32.AND P0, PT, R4, RZ, PT ;  /* 0x000000ff0400720c */ /* 0x004fc80003f05070 */
[----:B------:R-:W-:-:S13]  /*05e0*/  ISETP.NE.AND.EX P0, PT, R5, RZ, PT, P0 ;  /* 0x000000ff0500720c */ /* 0x000fda0003f05300 */
[----:B------:R-:W-:Y:S05]  /*05f0*/  @!P0 BRA `(.L_x_4) ;  /* 0x0000000000088947 */ /* 0x000fea0003800000 */
[----:B------:R2:W5:Y:S01]  /*0600*/  LD.E R0, desc[UR12][R4.64] ;  /* 0x0000000c04007980 */ /* 0x000562000c101900 */
[----:B------:R-:W-:Y:S05]  /*0610*/  BRA `(.L_x_5) ;  /* 0x0000000000207947 */ /* 0x000fea0003800000 */
.L_x_4:
[----:B------:R-:W-:Y:S02]  /*0620*/  ULDC.64 UR4, c[0x0][0x608] ;  /* 0x0001820000047ab9 */ /* 0x000fe40000000a00 */
[----:B------:R-:W-:-:S04]  /*0630*/  ISETP.NE.U32.AND P0, PT, RZ, UR4, PT ;  /* 0x00000004ff007c0c */ /* 0x000fc8000bf05070 */
[----:B------:R-:W-:-:S13]  /*0640*/  ISETP.NE.AND.EX P0, PT, RZ, UR5, PT, P0 ;  /* 0x00000005ff007c0c */ /* 0x000fda000bf05300 */
[----:B------:R-:W-:Y:S05]  /*0650*/  @!P0 BRA `(.L_x_6) ;  /* 0x00000000000c8947 */ /* 0x000fea0003800000 */
[----:B------:R-:W0:Y:S02]  /*0660*/  LDC.64 R4, c[0x0][0x608] ;  /* 0x00018200ff047b82 */ /* 0x000e240000000a00 */
[----:B0-----:R0:W5:Y:S01]  /*0670*/  LDG.E R0, desc[UR12][R4.64] ;  /* 0x0000000c04007981 */ /* 0x001162000c1e1900 */
[----:B------:R-:W-:Y:S05]  /*0680*/  BRA `(.L_x_5) ;  /* 0x0000000000047947 */ /* 0x000fea0003800000 */
.L_x_6:
[----:B------:R-:W1:Y:S02]  /*0690*/  LDC R0, c[0x0][0x600] ;  /* 0x00018000ff007b82 */ /* 0x000e640000000800 */
.L_x_5:
[----:B------:R-:W-:Y:S02]  /*06a0*/  ULDC.64 UR4, c[0x0][0x620] ;  /* 0x0001880000047ab9 */ /* 0x000fe40000000a00 */
[----:B------:R-:W-:-:S04]  /*06b0*/  ISETP.NE.U32.AND P0, PT, RZ, UR4, PT ;  /* 0x00000004ff007c0c */ /* 0x000fc8000bf05070 */
[----:B------:R-:W-:-:S13]  /*06c0*/  ISETP.NE.AND.EX P0, PT, RZ, UR5, PT, P0 ;  /* 0x00000005ff007c0c */ /* 0x000fda000bf05300 */
[----:B------:R-:W-:Y:S05]  /*06d0*/  @!P0 BRA `(.L_x_7) ;  /* 0x00000000001c8947 */ /* 0x000fea0003800000 */
[----:B0-2---:R-:W0:Y:S02]  /*06e0*/  LDC.64 R4, c[0x0][0x620] ;  /* 0x00018800ff047b82 */ /* 0x005e240000000a00 */
[----:B0-----:R-:W2:Y:S02]  /*06f0*/  LDG.E.64 R4, desc[UR12][R4.64] ;  /* 0x0000000c04047981 */ /* 0x001ea4000c1e1b00 */
[----:B--2---:R-:W-:-:S04]  /*0700*/  ISETP.NE.U32.AND P0, PT, R4, RZ, PT ;  /* 0x000000ff0400720c */ /* 0x004fc80003f05070 */
[----:B------:R-:W-:-:S13]  /*0710*/  ISETP.NE.AND.EX P0, PT, R5, RZ, PT, P0 ;  /* 0x000000ff0500720c */ /* 0x000fda0003f05300 */
[----:B------:R-:W-:Y:S05]  /*0720*/  @!P0 BRA `(.L_x_7) ;  /* 0x0000000000088947 */ /* 0x000fea0003800000 */
[----:B------:R0:W5:Y:S01]  /*0730*/  LD.E R8, desc[UR12][R4.64] ;  /* 0x0000000c04087980 */ /* 0x000162000c101900 */
[----:B------:R-:W-:Y:S05]  /*0740*/  BRA `(.L_x_8) ;  /* 0x0000000000207947 */ /* 0x000fea0003800000 */
.L_x_7:
[----:B------:R-:W-:Y:S02]  /*0750*/  ULDC.64 UR4, c[0x0][0x610] ;  /* 0x0001840000047ab9 */ /* 0x000fe40000000a00 */
[----:B------:R-:W-:-:S04]  /*0760*/  ISETP.NE.U32.AND P0, PT, RZ, UR4, PT ;  /* 0x00000004ff007c0c */ /* 0x000fc8000bf05070 */
[----:B------:R-:W-:-:S13]  /*0770*/  ISETP.NE.AND.EX P0, PT, RZ, UR5, PT, P0 ;  /* 0x00000005ff007c0c */ /* 0x000fda000bf05300 */
[----:B------:R-:W-:Y:S05]  /*0780*/  @!P0 BRA `(.L_x_9) ;  /* 0x00000000000c8947 */ /* 0x000fea0003800000 */
[----:B------:R-:W3:Y:S02]  /*0790*/  LDC.64 R8, c[0x0][0x610] ;  /* 0x00018400ff087b82 */ /* 0x000ee40000000a00 */
[----:B---3--:R4:W5:Y:S01]  /*07a0*/  LDG.E R8, desc[UR12][R8.64] ;  /* 0x0000000c08087981 */ /* 0x008962000c1e1900 */
[----:B------:R-:W-:Y:S05]  /*07b0*/  BRA `(.L_x_8) ;  /* 0x0000000000047947 */ /* 0x000fea0003800000 */
.L_x_9:
[----:B------:R-:W3:Y:S02]  /*07c0*/  LDC R8, c[0x0][0x604] ;  /* 0x00018100ff087b82 */ /* 0x000ee40000000800 */
.L_x_8:
[----:B------:R-:W1:Y:S01]  /*07d0*/  LDC R3, c[0x0][0x3e8] ;  /* 0x0000fa00ff037b82 */ /* 0x000e620000000800 */
[----:B------:R-:W-:Y:S01]  /*07e0*/  ULDC UR4, c[0x0][0x3dc] ;  /* 0x0000f70000047ab9 */ /* 0x000fe20000000800 */
[----:B------:R-:W-:Y:S01]  /*07f0*/  ISETP.NE.AND P0, PT, R7, RZ, PT ;  /* 0x000000ff0700720c */ /* 0x000fe20003f05270 */
[----:B------:R-:W-:Y:S01]  /*0800*/  UIADD3 UR4, UR4, 0x3f, URZ ;  /* 0x0000003f04047890 */ /* 0x000fe2000fffe03f */
[----:B------:R-:W-:-:S03]  /*0810*/  ULDC.64 UR6, c[0x0][0x3e0] ;  /* 0x0000f80000067ab9 */ /* 0x000fc60000000a00 */
[----:B------:R-:W-:Y:S02]  /*0820*/  USHF.R.S32.HI UR5, URZ, 0x1f, UR4 ;  /* 0x0000001f3f057899 */ /* 0x000fe40008011404 */
[----:B------:R-:W-:Y:S02]  /*0830*/  UIMAD UR6, UR7, UR6, URZ ;  /* 0x00000006070672a4 */ /* 0x000fe4000f8e023f */
[----:B------:R-:W-:-:S04]  /*0840*/  ULEA.HI UR5, UR5, UR4, URZ, 0x6 ;  /* 0x0000000405057291 */ /* 0x000fc8000f8f303f */
[----:B------:R-:W-:Y:S01]  /*0850*/  USHF.R.S32.HI UR15, URZ, 0x6, UR5 ;  /* 0x000000063f0f7899 */ /* 0x000fe20008011405 */
[----:B-1----:R-:W-:-:S05]  /*0860*/  IMAD R3, R3, UR6, RZ ;  /* 0x0000000603037c24 */ /* 0x002fca000f8e02ff */
[----:B------:R-:W-:Y:S01]  /*0870*/  IMAD R3, R3, UR15, RZ ;  /* 0x0000000f03037c24 */ /* 0x000fe2000f8e02ff */
[----:B------:R-:W-:Y:S06]  /*0880*/  @!P0 BRA `(.L_x_10) ;  /* 0x00000050004c8947 */ /* 0x000fec0003800000 */
[----:B------:R-:W-:-:S13]  /*0890*/  ISETP.NE.AND P0, PT, R7, 0x1, PT ;  /* 0x000000010700780c */ /* 0x000fda0003f05270 */
[----:B------:R-:W-:Y:S05]  /*08a0*/  @P0 EXIT ;  /* 0x000000000000094d */ /* 0x000fea0003800000 */
[----:B------:R-:W-:Y:S01]  /*08b0*/  ISETP.GE.AND P0, PT, R3, 0x1, PT ;  /* 0x000000010300780c */ /* 0x000fe20003f06270 */
[----:B------:R-:W-:Y:S01]  /*08c0*/  UMOV UR4, URZ ;  /* 0x0000003f00047c82 */ /* 0x000fe20008000000 */
[----:B------:R-:W-:Y:S02]  /*08d0*/  CS2R R86, SRZ ;  /* 0x0000000000567805 */ /* 0x000fe4000001ff00 */
[----:B------:R-:W-:Y:S02]  /*08e0*/  CS2R R24, SRZ ;  /* 0x0000000000187805 */ /* 0x000fe4000001ff00 */
[----:B------:R-:W-:Y:S02]  /*08f0*/  CS2R R26, SRZ ;  /* 0x00000000001a7805 */ /* 0x000fe4000001ff00 */
[----:B------:R-:W-:Y:S02]  /*0900*/  CS2R R28, SRZ ;  /* 0x00000000001c7805 */ /* 0x000fe4000001ff00 */
[----:B------:R-:W-:-:S02]  /*0910*/  CS2R R30, SRZ ;  /* 0x00000000001e7805 */ /* 0x000fc4000001ff00 */
[----:B------:R-:W-:Y:S02]  /*0920*/  CS2R R32, SRZ ;  /* 0x0000000000207805 */ /* 0x000fe4000001ff00 */
        /* <DEDUP_REMOVED lines=25> */
[----:B------:R-:W-:Y:S01]  /*0ac0*/  CS2R R84, SRZ ;  /* 0x0000000000547805 */ /* 0x000fe2000001ff00 */
[----:B------:R-:W-:Y:S06]  /*0ad0*/  @!P0 BRA `(.L_x_11) ;  /* 0x0000000000788947 */ /* 0x000fec0003800000 */
[----:B0-2---:R-:W-:-:S04]  /*0ae0*/  LOP3.LUT R4, R2, 0x1, RZ, 0xfc, !PT ;  /* 0x0000000102047812 */ /* 0x005fc800078efcff */
[----:B------:R-:W-:-:S13]  /*0af0*/  ISETP.NE.AND P0, PT, R4, 0x3, PT ;  /* 0x000000030400780c */ /* 0x000fda0003f05270 */
[----:B------:R-:W-:Y:S05]  /*0b00*/  @!P0 BRA `(.L_x_12) ;  /* 0x0000000000048947 */ /* 0x000fea0003800000 */
[----:B------:R-:W-:Y:S01]  /*0b10*/  BPT.TRAP 0x1 ;  /* 0x000000040000795c */ /* 0x000fe20000300000 */
.L_x_12:
[----:B------:R-:W0:Y:S01]  /*0b20*/  S2UR UR5, SR_CgaCtaId ;  /* 0x00000000000579c3 */ /* 0x000e220000008800 */
[----:B------:R-:W-:Y:S01]  /*0b30*/  SHF.L.U32 R4, RZ, 0x1f, RZ ;  /* 0x0000001fff047819 */ /* 0x000fe200000006ff */
[----:B------:R-:W-:Y:S02]  /*0b40*/  UMOV UR4, 0x400 ;  /* 0x0000040000047882 */ /* 0x000fe40000000000 */
[----:B0-----:R-:W-:-:S12]  /*0b50*/  ULEA UR4, UR5, UR4, 0x18 ;  /* 0x0000000405047291 */ /* 0x001fd8000f8ec03f */
.L_x_13:
[----:B0-----:R-:W-:-:S04]  /*0b60*/  IMAD.U32 R5, RZ, RZ, UR4 ;  /* 0x00000004ff057e24 */ /* 0x001fc8000f8e00ff */
[----:B------:R0:W1:Y:S03]  /*0b70*/  SYNCS.PHASECHK.TRANS64.TRYWAIT P0, [R5+URZ+0x36000], R4 ;  /* 0x03600004050075a7 */ /* 0x000066000800017f */
[----:B-1----:R-:W-:Y:S05]  /*0b80*/  @!P0 NANOSLEEP.SYNCS 0x989680 ;  /* 0x009896800000895d */ /* 0x002fea0003900000 */
[----:B------:R-:W1:Y:S02]  /*0b90*/  @!P0 SYNCS.PHASECHK.TRANS64 P0, [R5+URZ+0x36000], R4 ;  /* 0x03600004050085a7 */ /* 0x000e64000800007f */
[----:B-1----:R-:W-:Y:S05]  /*0ba0*/  @!P0 BRA `(.L_x_13) ;  /* 0xfffffffc00ec8947 */ /* 0x002fea000383ffff */
[----:B------:R-:W-:Y:S01]  /*0bb0*/  UIADD3 UR5, UR4, 0x12000, URZ ;  /* 0x0001200004057890 */ /* 0x000fe2000fffe03f */
[----:B------:R-:W-:Y:S01]  /*0bc0*/  WARPGROUP.ARRIVE ;  /* 0x00000000000079c5 */ /* 0x000fe20000000000 */
[----:B------:R-:W-:Y:S02]  /*0bd0*/  USHF.R.U32.HI UR4, URZ, 0x4, UR4 ;  /* 0x000000043f047899 */ /* 0x000fe40008011604 */
[----:B------:R-:W-:Y:S02]  /*0be0*/  USHF.R.U32.HI UR5, URZ, 0x4, UR5 ;  /* 0x000000043f057899 */ /* 0x000fe40008011605 */
[----:B------:R-:W-:Y:S02]  /*0bf0*/  ULOP3.LUT UR4, UR4, 0x3fff, URZ, 0xc0, !UPT ;  /* 0x00003fff04047892 */ /* 0x000fe4000f8ec03f */
[----:B------:R-:W-:Y:S02]  /*0c00*/  ULOP3.LUT UR5, UR5, 0x3fff, URZ, 0xc0, !UPT ;  /* 0x00003fff05057892 */ /* 0x000fe4000f8ec03f */
[----:B------:R-:W-:-:S02]  /*0c10*/  ULOP3.LUT UR4, UR4, 0x10000, URZ, 0xfc, !UPT ;  /* 0x0001000004047892 */ /* 0x000fc4000f8efc3f */
[----:B------:R-:W-:Y:S01]  /*0c20*/  ULOP3.LUT UR6, UR5, 0x10000, URZ, 0xfc, !UPT ;  /* 0x0001000005067892 */ /* 0x000fe2000f8efc3f */
[----:B------:R-:W-:Y:S02]  /*0c30*/  UMOV UR7, 0x80000020 ;  /* 0x8000002000077882 */ /* 0x000fe40000000000 */
[----:B------:R-:W-:-:S06]  /*0c40*/  UMOV UR5, 0x80000020 ;  /* 0x8000002000057882 */ /* 0x000fcc0000000000 */
[----:B------:R-:W-:Y:S01]  /*0c50*/  QGMMA.64x128x32.F32.E4M3.E4M3 R24, gdesc[UR4], RZ, !UPT ;  /* 0x01e00000041879f3 */ /* 0x000fe2000c7008ff */
[----:B------:R-:W-:Y:S02]  /*0c60*/  UIADD3 UR4, UR4, 0x2, URZ ;  /* 0x0000000204047890 */ /* 0x000fe4000fffe03f */
[----:B------:R-:W-:Y:S01]  /*0c70*/  UIADD3 UR6, UR6, 0x2, URZ ;  /* 0x0000000206067890 */ /* 0x000fe2000fffe03f */
[----:B------:R-:W-:Y:S01]  /*0c80*/  UMOV UR5, 0x80000020 ;  /* 0x8000002000057882 */ /* 0x000fe20000000000 */
[----:B------:R-:W-:-:S07]  /*0c90*/  UMOV UR7, 0x80000020 ;  /* 0x8000002000077882 */ /* 0x000fce0000000000 */
[----:B------:R-:W-:Y:S01]  /*0ca0*/  QGMMA.64x128x32.F32.E4M3.E4M3 R24, gdesc[UR4], R24, gsb0 ;  /* 0x01e00000041879f3 */ /* 0x000fe20008000818 */
[----:B------:R-:W-:-:S05]  /*0cb0*/  UMOV UR4, 0x1 ;  /* 0x0000000100047882 */ /* 0x000fca0000000000 */
.L_x_11:
[----:B0-2---:R-:W-:-:S05]  /*0cc0*/  VIMNMX R4, R3, 0x1, PT ;  /* 0x0000000103047848 */ /* 0x005fca0003fe0100 */
[----:B------:R-:W-:-:S05]  /*0cd0*/  IMAD.IADD R6, R3, 0x1, -R4 ;  /* 0x0000000103067824 */ /* 0x000fca00078e0a04 */
[----:B------:R-:W-:-:S13]  /*0ce0*/  ISETP.GE.AND P0, PT, R6, 0x1, PT ;  /* 0x000000010600780c */ /* 0x000fda0003f06270 */
[----:B------:R-:W-:Y:S05]  /*0cf0*/  @!P0 BRA `(.L_x_14) ;  /* 0x0000000000e88947 */ /* 0x000fea0003800000 */
[----:B------:R-:W0:Y:S01]  /*0d00*/  S2UR UR6, SR_CgaCtaId ;  /* 0x00000000000679c3 */ /* 0x000e220000008800 */
[----:B------:R-:W-:Y:S01]  /*0d10*/  UMOV UR5, 0x400 ;  /* 0x0000040000057882 */ /* 0x000fe20000000000 */
[----:B----4-:R-:W-:Y:S01]  /*0d20*/  LOP3.LUT R9, R2, 0x1, RZ, 0xfc, !PT ;  /* 0x0000000102097812 */ /* 0x010fe200078efcff */
[----:B------:R-:W-:Y:S01]  /*0d30*/  IMAD.MOV.U32 R7, RZ, RZ, RZ ;  /* 0x000000ffff077224 */ /* 0x000fe200078e00ff */
[----:B------:R-:W-:Y:S01]  /*0d40*/  UISETP.NE.U32.AND UP0, UPT, UR4, URZ, UPT ;  /* 0x0000003f0400728c */ /* 0x000fe2000bf05070 */
[----:B------:R-:W-:Y:S01]  /*0d50*/  IMAD.MOV.U32 R4, RZ, RZ, R6 ;  /* 0x000000ffff047224 */ /* 0x000fe200078e0006 */
[----:B0-----:R-:W-:-:S04]  /*0d60*/  ULEA UR7, UR6, UR5, 0x18 ;  /* 0x0000000506077291 */ /* 0x001fc8000f8ec03f */
[----:B------:R-:W-:Y:S02]  /*0d70*/  UIADD3 UR6, UR7, 0x12000, URZ ;  /* 0x0001200007067890 */ /* 0x000fe4000fffe03f */
[----:B------:R-:W-:Y:S02]  /*0d80*/  USHF.R.U32.HI UR5, URZ, 0x4, UR7 ;  /* 0x000000043f057899 */ /* 0x000fe40008011607 */
[----:B------:R-:W-:Y:S02]  /*0d90*/  USHF.R.U32.HI UR6, URZ, 0x4, UR6 ;  /* 0x000000043f067899 */ /* 0x000fe40008011606 */
[----:B------:R-:W-:Y:S02]  /*0da0*/  ULOP3.LUT UR5, UR5, 0x3fff, URZ, 0xc0, !UPT ;  /* 0x00003fff05057892 */ /* 0x000fe4000f8ec03f */
[----:B------:R-:W-:Y:S02]  /*0db0*/  ULOP3.LUT UR6, UR6, 0x3fff, URZ, 0xc0, !UPT ;  /* 0x00003fff06067892 */ /* 0x000fe4000f8ec03f */
[----:B------:R-:W-:-:S02]  /*0dc0*/  ULOP3.LUT UR14, UR5, 0x10000, URZ, 0xfc, !UPT ;  /* 0x00010000050e7892 */ /* 0x000fc4000f8efc3f */
[----:B------:R-:W-:Y:S01]  /*0dd0*/  ULOP3.LUT UR15, UR6, 0x10000, URZ, 0xfc, !UPT ;  /* 0x00010000060f7892 */ /* 0x000fe2000f8efc3f */
[----:B------:R-:W-:-:S11]  /*0de0*/  UMOV UR5, URZ ;  /* 0x0000003f00057c82 */ /* 0x000fd60008000000 */
.L_x_19:
[----:B------:R-:W-:-:S13]  /*0df0*/  ISETP.NE.AND P1, PT, R9, 0x3, PT ;  /* 0x000000030900780c */ /* 0x000fda0003f25270 */
[----:B0-----:R-:W-:Y:S05]  /*0e00*/  @!P1 BRA `(.L_x_15) ;  /* 0x0000000000049947 */ /* 0x001fea0003800000 */
[----:B------:R-:W-:Y:S01]  /*0e10*/  BPT.TRAP 0x1 ;  /* 0x000000040000795c */ /* 0x000fe20000300000 */
.L_x_15:
[----:B------:R-:W-:Y:S01]  /*0e20*/  SHF.L.U32 R5, R7, 0x1f, RZ ;  /* 0x0000001f07057819 */ /* 0x000fe200000006ff */
[----:B------:R-:W-:-:S12]  /*0e30*/  ULEA UR6, UR4, UR7, 0x3 ;  /* 0x0000000704067291 */ /* 0x000fd8000f8e183f */
.L_x_16:
[----:B0-----:R-:W-:-:S04]  /*0e40*/  IMAD.U32 R10, RZ, RZ, UR6 ;  /* 0x00000006ff0a7e24 */ /* 0x001fc8000f8e00ff */
[----:B------:R0:W1:Y:S03]  /*0e50*/  SYNCS.PHASECHK.TRANS64.TRYWAIT P0, [R10+URZ+0x36000], R5 ;  /* 0x036000050a0075a7 */ /* 0x000066000800017f */
[----:B-1----:R-:W-:Y:S05]  /*0e60*/  @!P0 NANOSLEEP.SYNCS 0x989680 ;  /* 0x009896800000895d */ /* 0x002fea0003900000 */
[----:B------:R-:W1:Y:S02]  /*0e70*/  @!P0 SYNCS.PHASECHK.TRANS64 P0, [R10+URZ+0x36000], R5 ;  /* 0x036000050a0085a7 */ /* 0x000e64000800007f */
[----:B-1----:R-:W-:Y:S05]  /*0e80*/  @!P0 BRA `(.L_x_16) ;  /* 0xfffffffc00ec8947 */ /* 0x002fea000383ffff */
[----:B------:R-:W-:Y:S01]  /*0e90*/  ULEA UR8, UR4, UR14, 0x8 ;  /* 0x0000000e04087291 */ /* 0x000fe2000f8e403f */
[----:B------:R-:W-:Y:S01]  /*0ea0*/  WARPGROUP.ARRIVE ;  /* 0x00000000000079c5 */ /* 0x000fe20000000000 */
[----:B------:R-:W-:Y:S01]  /*0eb0*/  ULEA UR10, UR4, UR15, 0x9 ;  /* 0x0000000f040a7291 */ /* 0x000fe2000f8e483f */
[----:B------:R-:W-:Y:S01]  /*0ec0*/  UMOV UR9, 0x80000020 ;  /* 0x8000002000097882 */ /* 0x000fe20000000000 */
[----:B------:R-:W-:-:S07]  /*0ed0*/  UMOV UR11, 0x80000020 ;  /* 0x80000020000b7882 */ /* 0x000fce0000000000 */
[----:B------:R-:W-:Y:S01]  /*0ee0*/  QGMMA.64x128x32.F32.E4M3.E4M3 R24, gdesc[UR8], R24, UP0 ;  /* 0x01e00000081879f3 */ /* 0x000fe2000bf00818 */
[----:B------:R-:W-:Y:S02]  /*0ef0*/  UIADD3 UR8, UR8, 0x2, URZ ;  /* 0x0000000208087890 */ /* 0x000fe4000fffe03f */
[----:B------:R-:W-:Y:S01]  /*0f00*/  UIADD3 UR10, UR10, 0x2, URZ ;  /* 0x000000020a0a7890 */ /* 0x000fe2000fffe03f */
[----:B------:R-:W-:Y:S01]  /*0f10*/  UMOV UR9, 0x80000020 ;  /* 0x8000002000097882 */ /* 0x000fe20000000000 */
[----:B------:R-:W-:-:S07]  /*0f20*/  UMOV UR11, 0x80000020 ;  /* 0x80000020000b7882 */ /* 0x000fce0000000000 */
[----:B------:R-:W-:Y:S03]  /*0f30*/  QGMMA.64x128x32.F32.E4M3.E4M3 R24, gdesc[UR8], R24, gsb0 ;  /* 0x01e00000081879f3 */ /* 0x000fe60008000818 */
[----:B------:R-:W-:Y:S02]  /*0f40*/  WARPGROUP.DEPBAR.LE gsb0, 0x1 ;  /* 0x00008000000079c5 */ /* 0x000fe40000010100 */
[----:B------:R-:W-:Y:S05]  /*0f50*/  @!P1 BRA `(.L_x_17) ;  /* 0x0000000000049947 */ /* 0x000fea0003800000 */
[----:B------:R-:W-:Y:S01]  /*0f60*/  BPT.TRAP 0x1 ;  /* 0x000000040000795c */ /* 0x000fe20000300000 */
.L_x_17:
[----:B------:R-:W-:Y:S01]  /*0f70*/  ULEA UR6, UR5, UR7, 0x3 ;  /* 0x0000000705067291 */ /* 0x000fe2000f8e183f */
[----:B------:R-:W-:-:S03]  /*0f80*/  ISETP.GT.U32.AND P0, PT, R2, 0x1, PT ;  /* 0x000000010200780c */ /* 0x000fc60003f04070 */
[----:B------:R-:W-:-:S04]  /*0f90*/  UIADD3 UR6, UR6, 0x36090, URZ ;  /* 0x0003609006067890 */ /* 0x000fc8000fffe03f */
[----:B------:R-:W-:-:S09]  /*0fa0*/  UPRMT UR6, URZ, 0x654, UR6 ;  /* 0x000006543f067896 */ /* 0x000fd20008000006 */
[----:B------:R-:W-:Y:S01]  /*0fb0*/  SYNCS.ARRIVE.TRANS64.RED.A1T0 RZ, [UR6], RZ ;  /* 0x000000ffffff79a7 */ /* 0x000fe20008100406 */
[----:B------:R-:W-:Y:S05]  /*0fc0*/  @P0 BRA `(.L_x_18) ;  /* 0x0000000000040947 */ /* 0x000fea0003800000 */
[----:B------:R-:W-:Y:S01]  /*0fd0*/  BPT.TRAP 0x1 ;  /* 0x000000040000795c */ /* 0x000fe20000300000 */
.L_x_18:
[----:B------:R-:W-:Y:S01]  /*0fe0*/  UIADD3 UR4, UR4, 0x1, URZ ;  /* 0x0000000104047890 */ /* 0x000fe2000fffe03f */
[C---:B------:R-:W-:Y:S01]  /*0ff0*/  ISETP.GT.AND P0, PT, R4.reuse, 0x1, PT ;  /* 0x000000010400780c */ /* 0x040fe20003f04270 */
[----:B------:R-:W-:Y:S01]  /*1000*/  UIADD3 UR5, UR5, 0x1, URZ ;  /* 0x0000000105057890 */ /* 0x000fe2000fffe03f */
[----:B------:R-:W-:Y:S01]  /*1010*/  VIADD R4, R4, 0xffffffff ;  /* 0xffffffff04047836 */ /* 0x000fe20000000000 */
[----:B------:R-:W-:Y:S02]  /*1020*/  UISETP.NE.AND UP0, UPT, UR4, 0x12, UPT ;  /* 0x000000120400788c */ /* 0x000fe4000bf05270 */
[----:B------:R-:W-:Y:S02]  /*1030*/  UISETP.NE.AND UP1, UPT, UR5, 0x12, UPT ;  /* 0x000000120500788c */ /* 0x000fe4000bf25270 */
[----:B------:R-:W-:Y:S02]  /*1040*/  USEL UR6, URZ, 0x1, UP0 ;  /* 0x000000013f067887 */ /* 0x000fe40008000000 */
[----:B------:R-:W-:-:S02]  /*1050*/  USEL UR4, UR4, URZ, UP0 ;  /* 0x0000003f04047287 */ /* 0x000fc40008000000 */
[----:B------:R-:W-:Y:S02]  /*1060*/  USEL UR5, UR5, URZ, UP1 ;  /* 0x0000003f05057287 */ /* 0x000fe40008800000 */
[----:B------:R-:W-:Y:S01]  /*1070*/  UPLOP3.LUT UP0, UPT, UPT, UPT, UPT, 0x80, 0x0 ;  /* 0x000000000000789c */ /* 0x000fe20003f0f070 */
[----:B------:R-:W-:Y:S01]  /*1080*/  LOP3.LUT R7, R7, UR6, RZ, 0x3c, !PT ;  /* 0x0000000607077c12 */ /* 0x000fe2000f8e3cff */
[----:B------:R-:W-:Y:S09]  /*1090*/  @P0 BRA `(.L_x_19) ;  /* 0xfffffffc00540947 */ /* 0x000ff2000383ffff */
.L_x_14:
[----:B------:R-:W-:Y:S01]  /*10a0*/  ISETP.GE.AND P0, PT, R3, 0x1, PT ;  /* 0x000000010300780c */ /* 0x000fe20003f06270 */
[----:B------:R-:W-:-:S12]  /*10b0*/  WARPGROUP.DEPBAR.LE gsb0, 0x0 ;  /* 0x00008000000079c5 */ /* 0x000fd80000010000 */
[----:B------:R-:W-:Y:S05]  /*10c0*/  @!P0 BRA `(.L_x_20) ;  /* 0x0000000000448947 */ /* 0x000fea0003800000 */
[----:B------:R-:W-:-:S04]  /*10d0*/  LOP3.LUT R3, R2, 0x1, RZ, 0xfc, !PT ;  /* 0x0000000102037812 */ /* 0x000fc800078efcff */
[----:B------:R-:W-:-:S13]  /*10e0*/  ISETP.NE.AND P0, PT, R3, 0x3, PT ;  /* 0x000000030300780c */ /* 0x000fda0003f05270 */
[----:B------:R-:W-:Y:S05]  /*10f0*/  @!P0 BRA `(.L_x_21) ;  /* 0x0000000000048947 */ /* 0x000fea0003800000 */
[----:B------:R-:W-:Y:S01]  /*1100*/  BPT.TRAP 0x1 ;  /* 0x000000040000795c */ /* 0x000fe20000300000 */
.L_x_21:
[----:B0-----:R-:W0:Y:S01]  /*1110*/  S2R R10, SR_CgaCtaId ;  /* 0x00000000000a7919 */ /* 0x001e220000008800 */
[----:B------:R-:W-:Y:S01]  /*1120*/  IMAD.WIDE.U32 R4, R6, 0x38e38e39, RZ ;  /* 0x38e38e3906047825 */ /* 0x000fe200078e00ff */
[----:B------:R-:W-:Y:S02]  /*1130*/  MOV R3, 0x400 ;  /* 0x0000040000037802 */ /* 0x000fe40000000f00 */
[----:B------:R-:W-:Y:S02]  /*1140*/  ISETP.GT.U32.AND P0, PT, R2, 0x1, PT ;  /* 0x000000010200780c */ /* 0x000fe40003f04070 */
[----:B------:R-:W-:-:S05]  /*1150*/  SHF.R.U32.HI R5, RZ, 0x2, R5 ;  /* 0x00000002ff057819 */ /* 0x000fca0000011605 */
[----:B------:R-:W-:Y:S01]  /*1160*/  IMAD R6, R5, -0x12, R6 ;  /* 0xffffffee05067824 */ /* 0x000fe200078e0206 */
[----:B0-----:R-:W-:-:S05]  /*1170*/  LEA R3, R10, R3, 0x18 ;  /* 0x000000030a037211 */ /* 0x001fca00078ec0ff */
[----:B------:R-:W-:-:S04]  /*1180*/  IMAD R6, R6, 0x8, R3 ;  /* 0x0000000806067824 */ /* 0x000fc800078e0203 */
[----:B------:R-:W-:-:S05]  /*1190*/  VIADD R6, R6, 0x36090 ;  /* 0x0003609006067836 */ /* 0x000fca0000000000 */
[----:B------:R-:W-:-:S04]  /*11a0*/  PRMT R6, RZ, 0x654, R6 ;  /* 0x00000654ff067816 */ /* 0x000fc80000000006 */
[----:B------:R1:W-:Y:S01]  /*11b0*/  SYNCS.ARRIVE.TRANS64.RED.A1T0 RZ, [R6+URZ], RZ ;  /* 0x000000ff06ff79a7 */ /* 0x0003e2000810043f */
[----:B------:R-:W-:Y:S05]  /*11c0*/  @P0 BRA `(.L_x_20) ;  /* 0x0000000000040947 */ /* 0x000fea0003800000 */
[----:B------:R-:W-:Y:S01]  /*11d0*/  BPT.TRAP 0x1 ;  /* 0x000000040000795c */ /* 0x000fe20000300000 */
.L_x_20:
[----:B------:R-:W2:Y:S01]  /*11e0*/  S2R R3, SR_TID.X ;  /* 0x0000000000037919 */ /* 0x000ea20000002100 */
[----:B------:R-:W-:Y:S01]  /*11f0*/  ULDC.64 UR4, c[0x0][0x280] ;  /* 0x0000a00000047ab9 */ /* 0x000fe20000000a00 */
[----:B----4-:R-:W4:Y:S01]  /*1200*/  S2R R9, SR_CTAID.Y ;  /* 0x0000000000097919 */ /* 0x010f220000002600 */
[----:B------:R-:W1:Y:S01]  /*1210*/  S2R R7, SR_CTAID.X ;  /* 0x0000000000077919 */ /* 0x000e620000002500 */
[----:B--2---:R-:W-:-:S04]  /*1220*/  SHF.R.S32.HI R2, RZ, 0x1f, R3 ;  /* 0x0000001fff027819 */ /* 0x004fc80000011403 */
[----:B------:R-:W-:Y:S01]  /*1230*/  LEA.HI R2, R2, R3, RZ, 0x7 ;  /* 0x0000000302027211 */ /* 0x000fe200078f38ff */
[----:B----4-:R-:W-:-:S03]  /*1240*/  IMAD.SHL.U32 R9, R9, 0x80, RZ ;  /* 0x0000008009097824 */ /* 0x010fc600078e00ff */
[----:B------:R-:W-:Y:S01]  /*1250*/  LOP3.LUT R2, R2, 0xffffff80, RZ, 0xc0, !PT ;  /* 0xffffff8002027812 */ /* 0x000fe200078ec0ff */
[----:B-1----:R-:W-:Y:S01]  /*1260*/  IMAD.SHL.U32 R6, R7, 0x40, RZ ;  /* 0x0000004007067824 */ /* 0x002fe200078e00ff */
[----:B------:R-:W-:-:S03]  /*1270*/  ISETP.GE.AND P0, PT, R9, UR5, PT ;  /* 0x0000000509007c0c */ /* 0x000fc6000bf06270 */
[----:B------:R-:W-:Y:S01]  /*1280*/  IMAD.IADD R2, R3, 0x1, -R2 ;  /* 0x0000000103027824 */ /* 0x000fe200078e0a02 */
[----:B------:R-:W-:-:S04]  /*1290*/  ISETP.GE.OR P0, PT, R6, UR4, P0 ;  /* 0x0000000406007c0c */ /* 0x000fc80008706670 */
[----:B------:R-:W-:-:S04]  /*12a0*/  SHF.R.S32.HI R3, RZ, 0x1f, R2 ;  /* 0x0000001fff037819 */ /* 0x000fc80000011402 */
[----:B------:R-:W-:-:S04]  /*12b0*/  LEA.HI R4, R3, R2, RZ, 0x2 ;  /* 0x0000000203047211 */ /* 0x000fc800078f10ff */
[--C-:B------:R-:W-:Y:S02]  /*12c0*/  SHF.R.S32.HI R12, RZ, 0x2, R4.reuse ;  /* 0x00000002ff0c7819 */ /* 0x100fe40000011404 */
[----:B0-----:R-:W-:-:S04]  /*12d0*/  SHF.R.S32.HI R5, RZ, 0x1f, R4 ;  /* 0x0000001fff057819 */ /* 0x001fc80000011404 */
[----:B------:R-:W-:Y:S01]  /*12e0*/  LEA.HI R5, R5, R12, RZ, 0x3 ;  /* 0x0000000c05057211 */ /* 0x000fe200078f18ff */
[----:B------:R-:W-:Y:S06]  /*12f0*/  @P0 EXIT ;  /* 0x000000000000094d */ /* 0x000fec0003800000 */
[----:B------:R-:W-:Y:S01]  /*1300*/  LOP3.LUT R13, R5, 0xfffffff8, RZ, 0xc0, !PT ;  /* 0xfffffff8050d7812 */ /* 0x000fe200078ec0ff */
[----:B------:R-:W0:Y:S01]  /*1310*/  LDC.64 R10, c[0x0][0x658] ;  /* 0x00019600ff0a7b82 */ /* 0x000e220000000a00 */
[----:B------:R-:W-:Y:S01]  /*1320*/  LOP3.LUT R5, R4, 0x7ffffffc, RZ, 0xc0, !PT ;  /* 0x7ffffffc04057812 */ /* 0x000fe200078ec0ff */
[----:B------:R-:W-:Y:S02]  /*1330*/  ULDC.64 UR6, c[0x0][0x650] ;  /* 0x0001940000067ab9 */ /* 0x000fe40000000a00 */
[----:B------:R-:W-:Y:S02]  /*1340*/  IMAD.IADD R12, R12, 0x1, -R13 ;  /* 0x000000010c0c7824 */ /* 0x000fe400078e0a0d */
[----:B------:R-:W-:Y:S01]  /*1350*/  IMAD.IADD R5, R2, 0x1, -R5 ;  /* 0x0000000102057824 */ /* 0x000fe200078e0a05 */
[----:B------:R-:W-:Y:S02]  /*1360*/  LEA.HI R2, R3, R2, RZ, 0x5 ;  /* 0x0000000203027211 */ /* 0x000fe400078f28ff */
[----:B------:R-:W-:Y:S01]  /*1370*/  SHF.R.S32.HI R13, RZ, 0x1f, R12 ;  /* 0x0000001fff0d7819 */ /* 0x000fe2000001140c */
[----:B------:R-:W-:-:S02]  /*1380*/  IMAD.SHL.U32 R14, R5, 0x2, RZ ;  /* 0x00000002050e7824 */ /* 0x000fc400078e00ff */
[----:B------:R-:W-:Y:S01]  /*1390*/  IMAD.WIDE R4, R7, 0x40, R12 ;  /* 0x0000004007047825 */ /* 0x000fe200078e020c */
[----:B------:R-:W-:Y:S02]  /*13a0*/  SHF.R.S32.HI R7, RZ, 0x5, R2 ;  /* 0x00000005ff077819 */ /* 0x000fe40000011402 */
[----:B------:R-:W-:Y:S02]  /*13b0*/  SHF.R.S32.HI R16, RZ, 0x1f, R14 ;  /* 0x0000001fff107819 */ /* 0x000fe4000001140e */
[----:B------:R-:W-:Y:S01]  /*13c0*/  IADD3 R2, P0, R9, R14, RZ ;  /* 0x0000000e09027210 */ /* 0x000fe20007f1e0ff */
[----:B------:R-:W-:-:S03]  /*13d0*/  IMAD.WIDE R4, R7, 0x10, R4 ;  /* 0x0000001007047825 */ /* 0x000fc600078e0204 */
[----:B------:R-:W-:Y:S01]  /*13e0*/  LEA.HI.X.SX32 R3, R9, R16, 0x1, P0 ;  /* 0x0000001009037211 */ /* 0x000fe200000f0eff */
[-C--:B0-----:R-:W-:Y:S01]  /*13f0*/  IMAD R13, R5, R10.reuse, RZ ;  /* 0x0000000a050d7224 */ /* 0x081fe200078e02ff */
[----:B------:R-:W-:Y:S01]  /*1400*/  IADD3 R9, -R14, UR5, -R9 ;  /* 0x000000050e097c10 */ /* 0x000fe2000fffe909 */
[----:B------:R-:W-:-:S04]  /*1410*/  IMAD.WIDE.U32 R16, R4, R10, R2 ;  /* 0x0000000a04107225 */ /* 0x000fc800078e0002 */
[----:B------:R-:W-:Y:S01]  /*1420*/  IMAD R13, R4, R11, R13 ;  /* 0x0000000b040d7224 */ /* 0x000fe200078e020d */
[----:B------:R-:W-:-:S03]  /*1430*/  LEA R15, P0, R10, R16, 0x3 ;  /* 0x000000100a0f7211 */ /* 0x000fc600078018ff */
[----:B------:R-:W-:Y:S02]  /*1440*/  IMAD.IADD R17, R17, 0x1, R13 ;  /* 0x0000000111117824 */ /* 0x000fe400078e020d */
[----:B------:R-:W-:Y:S01]  /*1450*/  IMAD R13, R7, -0x10, -R6 ;  /* 0xfffffff0070d7824 */ /* 0x000fe200078e0a06 */
[----:B------:R-:W-:Y:S02]  /*1460*/  IADD3 R6, P1, R16, UR6, RZ ;  /* 0x0000000610067c10 */ /* 0x000fe4000ff3e0ff */
[----:B------:R-:W-:Y:S02]  /*1470*/  LEA.HI.X R11, R10, R17, R11, 0x3, P0 ;  /* 0x000000110a0b7211 */ /* 0x000fe400000f1c0b */
[----:B---3-5:R-:W-:Y:S02]  /*1480*/  FSETP.NEU.AND P0, PT, R8, RZ, PT ;  /* 0x000000ff0800720b */ /* 0x028fe40003f0d000 */
[----:B------:R-:W-:Y:S02]  /*1490*/  IADD3 R10, P2, R15, UR6, RZ ;  /* 0x000000060f0a7c10 */ /* 0x000fe4000ff5e0ff */
[----:B------:R-:W-:-:S02]  /*14a0*/  IADD3.X R7, R17, UR7, RZ, P1, !PT ;  /* 0x0000000711077c10 */ /* 0x000fc40008ffe4ff */
[----:B------:R-:W-:Y:S02]  /*14b0*/  IADD3.X R11, R11, UR7, RZ, P2, !PT ;  /* 0x000000070b0b7c10 */ /* 0x000fe400097fe4ff */
[----:B------:R-:W-:-:S05]  /*14c0*/  IADD3 R14, R13, UR4, -R12 ;  /* 0x000000040d0e7c10 */ /* 0x000fca000fffe80c */
[----:B------:R-:W-:Y:S05]  /*14d0*/  @!P0 BRA `(.L_x_22) ;  /* 0x0000003400288947 */ /* 0x000fea0003800000 */
[----:B------:R-:W-:Y:S01]  /*14e0*/  ISETP.GE.AND P1, PT, R14, 0x1, PT ;  /* 0x000000010e00780c */ /* 0x000fe20003f26270 */
[----:B------:R-:W-:Y:S01]  /*14f0*/  ULDC.64 UR4, c[0x0][0x630] ;  /* 0x00018c0000047ab9 */ /* 0x000fe20000000a00 */
[----:B------:R-:W-:Y:S01]  /*1500*/  ULDC.64 UR6, c[0x0][0x628] ;  /* 0x00018a0000067ab9 */ /* 0x000fe20000000a00 */
[----:B------:R-:W-:Y:S01]  /*1510*/  IMAD R15, R5, UR4, RZ ;  /* 0x00000004050f7c24 */ /* 0x000fe2000f8e02ff */
[----:B------:R-:W-:Y:S01]  /*1520*/  ISETP.LT.OR P0, PT, R9, 0x1, !P1 ;  /* 0x000000010900780c */ /* 0x000fe20004f01670 */
[C---:B------:R-:W-:Y:S01]  /*1530*/  IMAD.WIDE.U32 R12, R4.reuse, UR4, R2 ;  /* 0x00000004040c7c25 */ /* 0x040fe2000f8e0002 */
[----:B------:R-:W-:Y:S03]  /*1540*/  BSSY B0, `(.L_x_23) ;  /* 0x0000007000007945 */ /* 0x000fe60003800000 */
[----:B------:R-:W-:Y:S01]  /*1550*/  IMAD R15, R4, UR5, R15 ;  /* 0x00000005040f7c24 */ /* 0x000fe2000f8e020f */
[----:B------:R-:W-:-:S04]  /*1560*/  IADD3 R12, P2, R12, UR6, RZ ;  /* 0x000000060c0c7c10 */ /* 0x000fc8000ff5e0ff */
[--C-:B------:R-:W-:Y:S02]  /*1570*/  IADD3.X R13, R13, UR7, R15.reuse, P2, !PT ;  /* 0x000000070d0d7c10 */ /* 0x100fe400097fe40f */
[----:B------:R-:W-:Y:S01]  /*1580*/  PRMT R15, RZ, 0x7610, R15 ;  /* 0x00007610ff0f7816 */ /* 0x000fe2000000000f */
[----:B------:R-:W-:Y:S06]  /*1590*/  @P0 BRA `(.L_x_24) ;  /* 0x0000000000040947 */ /* 0x000fec0003800000 */
[----:B------:R0:W5:Y:S02]  /*15a0*/  LDG.E.U8 R15, desc[UR12][R12.64] ;  /* 0x0000000c0c0f7981 */ /* 0x000164000c1e1100 */
.L_x_24:
[----:B------:R-:W-:Y:S05]  /*15b0*/  BSYNC B0 ;  /* 0x0000000000007941 */ /* 0x000fea0003800000 */
.L_x_23:
[----:B-----5:R-:W-:Y:S01]  /*15c0*/  LOP3.LUT R15, R15, 0xff, RZ, 0xc0, !PT ;  /* 0x000000ff0f0f7812 */ /* 0x020fe200078ec0ff */
[----:B------:R-:W-:Y:S01]  /*15d0*/  BSSY B0, `(.L_x_25) ;  /* 0x000000b000007945 */ /* 0x000fe20003800000 */
[----:B------:R-:W-:Y:S02]  /*15e0*/  ISETP.LT.OR P2, PT, R9, 0x2, !P1 ;  /* 0x000000020900780c */ /* 0x000fe40004f41670 */
[----:B------:R-:W-:-:S05]  /*15f0*/  F2FP.F16.E4M3.UNPACK_B R15, R15 ;  /* 0x0000000fff0f723e */ /* 0x000fca00020006ff */
[----:B------:R-:W-:-:S05]  /*1600*/  HADD2.F32 R15, -RZ, R15.H0_H0 ;  /* 0x2000000fff0f7230 */ /* 0x000fca0000004100 */
[----:B------:R-:W-:-:S04]  /*1610*/  FMUL R15, R15, R8 ;  /* 0x000000080f0f7220 */ /* 0x000fc80000400000 */
[----:B------:R-:W-:-:S05]  /*1620*/  FFMA R15, R24, R0, R15 ;  /* 0x00000000180f7223 */ /* 0x000fca000000000f */
[----:B------:R-:W-:Y:S02]  /*1630*/  F2FP.SATFINITE.E4M3.F32.PACK_AB_MERGE_C R17, RZ, R15, RZ ;  /* 0x0000000fff11723e */ /* 0x000fe400048070ff */
[----:B------:R-:W-:-:S03]  /*1640*/  PRMT R15, RZ, 0x7610, R15 ;  /* 0x00007610ff0f7816 */ /* 0x000fc6000000000f */
[----:B------:R1:W-:Y:S01]  /*1650*/  @!P0 STG.E.U8 desc[UR12][R6.64], R17 ;  /* 0x0000001106008986 */ /* 0x0003e2000c10110c */
[----:B------:R-:W-:Y:S05]  /*1660*/  @P2 BRA `(.L_x_26) ;  /* 0x0000000000042947 */ /* 0x000fea0003800000 */
[----:B------:R2:W5:Y:S02]  /*1670*/  LDG.E.U8 R15, desc[UR12][R12.64+0x1] ;  /* 0x0000010c0c0f7981 */ /* 0x000564000c1e1100 */
.L_x_26:
[----:B------:R-:W-:Y:S05]  /*1680*/  BSYNC B0 ;  /* 0x0000000000007941 */ /* 0x000fea0003800000 */
.L_x_25:
[----:B-----5:R-:W-:Y:S01]  /*1690*/  LOP3.LUT R15, R15, 0xff, RZ, 0xc0, !PT ;  /* 0x000000ff0f0f7812 */ /* 0x020fe200078ec0ff */
[----:B------:R-:W-:Y:S01]  /*16a0*/  BSSY B0, `(.L_x_27) ;  /* 0x0000013000007945 */ /* 0x000fe20003800000 */
[----:B-1----:R-:W-:Y:S02]  /*16b0*/  IADD3 R17, P0, R4, 0x8, RZ ;  /* 0x0000000804117810 */ /* 0x002fe40007f1e0ff */
[----:B------:R-:W-:-:S03]  /*16c0*/  F2FP.F16.E4M3.UNPACK_B R15, R15 ;  /* 0x0000000fff0f723e */ /* 0x000fc600020006ff */
[----:B------:R-:W-:Y:S01]  /*16d0*/  IMAD.X R5, RZ, RZ, R5, P0 ;  /* 0x000000ffff057224 */ /* 0x000fe200000e0605 */
[----:B------:R-:W-:Y:S01]  /*16e0*/  ISETP.GE.AND P0, PT, R14, 0x9, PT ;  /* 0x000000090e00780c */ /* 0x000fe20003f06270 */
[----:B------:R-:W-:Y:S02]  /*16f0*/  HADD2.F32 R15, -RZ, R15.H0_H0 ;  /* 0x2000000fff0f7230 */ /* 0x000fe40000004100 */
[----:B------:R-:W-:Y:S01]  /*1700*/  IMAD R16, R5, UR4, RZ ;  /* 0x0000000405107c24 */ /* 0x000fe2000f8e02ff */
[----:B------:R-:W-:Y:S01]  /*1710*/  ISETP.LT.OR P3, PT, R9, 0x1, !P0 ;  /* 0x000000010900780c */ /* 0x000fe20004761670 */
[----:B------:R-:W-:-:S04]  /*1720*/  IMAD.WIDE.U32 R2, R17, UR4, R2 ;  /* 0x0000000411027c25 */ /* 0x000fc8000f8e0002 */
[----:B------:R-:W-:Y:S01]  /*1730*/  FMUL R4, R15, R8 ;  /* 0x000000080f047220 */ /* 0x000fe20000400000 */
[----:B------:R-:W-:-:S03]  /*1740*/  IMAD R17, R17, UR5, R16 ;  /* 0x0000000511117c24 */ /* 0x000fc6000f8e0210 */
[----:B------:R-:W-:Y:S01]  /*1750*/  FFMA R4, R25, R0, R4 ;  /* 0x0000000019047223 */ /* 0x000fe20000000004 */
[----:B------:R-:W-:-:S04]  /*1760*/  IADD3 R2, P4, R2, UR6, RZ ;  /* 0x0000000602027c10 */ /* 0x000fc8000ff9e0ff */
[----:B------:R-:W-:Y:S02]  /*1770*/  F2FP.SATFINITE.E4M3.F32.PACK_AB_MERGE_C R5, RZ, R4, RZ ;  /* 0x00000004ff05723e */ /* 0x000fe400048070ff */
[----:B------:R-:W-:Y:S02]  /*1780*/  IADD3.X R3, R3, UR7, R17, P4, !PT ;  /* 0x0000000703037c10 */ /* 0x000fe4000a7fe411 */
[----:B------:R-:W-:Y:S01]  /*1790*/  PRMT R4, RZ, 0x7610, R4 ;  /* 0x00007610ff047816 */ /* 0x000fe20000000004 */
[----:B------:R1:W-:Y:S01]  /*17a0*/  @!P2 STG.E.U8 desc[UR12][R6.64+0x1], R5 ;  /* 0x000001050600a986 */ /* 0x0003e2000c10110c */
[----:B------:R-:W-:Y:S05]  /*17b0*/  @P3 BRA `(.L_x_28) ;  /* 0x0000000000043947 */ /* 0x000fea0003800000 */
[----:B------:R3:W5:Y:S02]  /*17c0*/  LDG.E.U8 R4, desc[UR12][R2.64] ;  /* 0x0000000c02047981 */ /* 0x000764000c1e1100 */
.L_x_28:
[----:B------:R-:W-:Y:S05]  /*17d0*/  BSYNC B0 ;  /* 0x0000000000007941 */ /* 0x000fea0003800000 */
.L_x_27:
[----:B-----5:R-:W-:Y:S01]  /*17e0*/  LOP3.LUT R4, R4, 0xff, RZ, 0xc0, !PT ;  /* 0x000000ff04047812 */ /* 0x020fe200078ec0ff */
[----:B------:R-:W-:Y:S01]  /*17f0*/  BSSY B0, `(.L_x_29) ;  /* 0x000000b000007945 */ /* 0x000fe20003800000 */
[----:B------:R-:W-:Y:S02]  /*1800*/  ISETP.LT.OR P2, PT, R9, 0x2, !P0 ;  /* 0x000000020900780c */ /* 0x000fe40004741670 */
[----:B------:R-:W-:-:S05]  /*1810*/  F2FP.F16.E4M3.UNPACK_B R4, R4 ;  /* 0x00000004ff04723e */ /* 0x000fca00020006ff */
[----:B-1----:R-:W-:Y:S01]  /*1820*/  HADD2.F32 R5, -RZ, R4.H0_H0 ;  /* 0x20000004ff057230 */ /* 0x002fe20000004100 */
[----:B------:R-:W-:-:S04]  /*1830*/  PRMT R4, RZ, 0x7610, R4 ;  /* 0x00007610ff047816 */ /* 0x000fc80000000004 */
[----:B------:R-:W-:-:S04]  /*1840*/  FMUL R5, R5, R8 ;  /* 0x0000000805057220 */ /* 0x000fc80000400000 */
[----:B------:R-:W-:-:S05]  /*1850*/  FFMA R5, R26, R0, R5 ;  /* 0x000000001a057223 */ /* 0x000fca0000000005 */
[----:B------:R-:W-:-:S05]  /*1860*/  F2FP.SATFINITE.E4M3.F32.PACK_AB_MERGE_C R5, RZ, R5, RZ ;  /* 0x00000005ff05723e */ /* 0x000fca00048070ff */
[----:B------:R1:W-:Y:S01]  /*1870*/  @!P3 STG.E.U8 desc[UR12][R10.64], R5 ;  /* 0x000000050a00b986 */ /* 0x0003e2000c10110c */
[----:B------:R-:W-:Y:S05]  /*1880*/  @P2 BRA `(.L_x_30) ;  /* 0x0000000000042947 */ /* 0x000fea0003800000 */
[----:B------:R4:W5:Y:S02]  /*1890*/  LDG.E.U8 R4, desc[UR12][R2.64+0x1] ;  /* 0x0000010c02047981 */ /* 0x000964000c1e1100 */
.L_x_30:
[----:B------:R-:W-:Y:S05]  /*18a0*/  BSYNC B0 ;  /* 0x0000000000007941 */ /* 0x000fea0003800000 */
.L_x_29:
[----:B-----5:R-:W-:Y:S01]  /*18b0*/  LOP3.LUT R4, R4, 0xff, RZ, 0xc0, !PT ;  /* 0x000000ff04047812 */ /* 0x020fe200078ec0ff */
[----:B------:R-:W-:Y:S01]  /*18c0*/  BSSY B0, `(.L_x_31) ;  /* 0x000000b000007945 */ /* 0x000fe20003800000 */
[----:B------:R-:W-:Y:S02]  /*18d0*/  ISETP.LT.OR P3, PT, R9, 0x9, !P1 ;  /* 0x000000090900780c */ /* 0x000fe40004f61670 */
[----:B------:R-:W-:-:S05]  /*18e0*/  F2FP.F16.E4M3.UNPACK_B R4, R4 ;  /* 0x00000004ff04723e */ /* 0x000fca00020006ff */
[----:B-1----:R-:W-:-:S05]  /*18f0*/  HADD2.F32 R5, -RZ, R4.H0_H0 ;  /* 0x20000004ff057230 */ /* 0x002fca0000004100 */
[----:B------:R-:W-:-:S04]  /*1900*/  FMUL R4, R5, R8 ;  /* 0x0000000805047220 */ /* 0x000fc80000400000 */
[----:B------:R-:W-:-:S05]  /*1910*/  FFMA R4, R27, R0, R4 ;  /* 0x000000001b047223 */ /* 0x000fca0000000004 */
[----:B------:R-:W-:Y:S02]  /*1920*/  F2FP.SATFINITE.E4M3.F32.PACK_AB_MERGE_C R5, RZ, R4, RZ ;  /* 0x00000004ff05723e */ /* 0x000fe400048070ff */
[----:B------:R-:W-:-:S03]  /*1930*/  PRMT R4, RZ, 0x7610, R4 ;  /* 0x00007610ff047816 */ /* 0x000fc60000000004 */
[----:B------:R1:W-:Y:S01]  /*1940*/  @!P2 STG.E.U8 desc[UR12][R10.64+0x1], R5 ;  /* 0x000001050a00a986 */ /* 0x0003e2000c10110c */
[----:B------:R-:W-:Y:S05]  /*1950*/  @P3 BRA `(.L_x_32) ;  /* 0x0000000000043947 */ /* 0x000fea0003800000 */
[----:B------:R0:W5:Y:S02]  /*1960*/  LDG.E.U8 R4, desc[UR12][R12.64+0x8] ;  /* 0x0000080c0c047981 */ /* 0x000164000c1e1100 */
.L_x_32:
[----:B------:R-:W-:Y:S05]  /*1970*/  BSYNC B0 ;  /* 0x0000000000007941 */ /* 0x000fea0003800000 */
.L_x_31:
        /* <DEDUP_REMOVED lines=12> */
.L_x_34:
[----:B------:R-:W-:Y:S05]  /*1a40*/  BSYNC B0 ;  /* 0x0000000000007941 */ /* 0x000fea0003800000 */
.L_x_33:
        /* <DEDUP_REMOVED lines=12> */
.L_x_36:
[----:B------:R-:W-:Y:S05]  /*1b10*/  BSYNC B0 ;  /* 0x0000000000007941 */ /* 0x000fea0003800000 */
.L_x_35:
        /* <DEDUP_REMOVED lines=12> */
.L_x_38:
[----:B------:R-:W-:Y:S05]  /*1be0*/  BSYNC B0 ;  /* 0x0000000000007941 */ /* 0x000fea0003800000 */
.L_x_37:
        /* <DEDUP_REMOVED lines=12> */
.L_x_40:
[----:B------:R-:W-:Y:S05]  /*1cb0*/  BSYNC B0 ;  /* 0x0000000000007941 */ /* 0x000fea0003800000 */
.L_x_39:
        /* <DEDUP_REMOVED lines=12> */
.L_x_42:
[----:B------:R-:W-:Y:S05]  /*1d80*/  BSYNC B0 ;  /* 0x0000000000007941 */ /* 0x000fea0003800000 */
.L_x_41:
        /* <DEDUP_REMOVED lines=12> */
.L_x_44:
[----:B------:R-:W-:Y:S05]  /*1e50*/  BSYNC B0 ;  /* 0x0000000000007941 */ /* 0x000fea0003800000 */
.L_x_43:
        /* <DEDUP_REMOVED lines=12> */
.L_x_46:
[----:B------:R-:W-:Y:S05]  /*1f20*/  BSYNC B0 ;  /* 0x0000000000007941 */ /* 0x000fea0003800000 */
.L_x_45:
        /* <DEDUP_REMOVED lines=12> */
.L_x_48:
[----:B------:R-:W-:Y:S05]  /*1ff0*/  BSYNC B0 ;  /* 0x0000000000007941 */ /* 0x000fea0003800000 */
.L_x_47:
        /* <DEDUP_REMOVED lines=12> */
.L_x_50:
[----:B------:R-:W-:Y:S05]  /*20c0*/  BSYNC B0 ;  /* 0x0000000000007941 */ /* 0x000fea0003800000 */
.L_x_49:
        /* <DEDUP_REMOVED lines=12> */
.L_x_52:
[----:B------:R-:W-:Y:S05]  /*2190*/  BSYNC B0 ;  /* 0x0000000000007941 */ /* 0x000fea0003800000 */
.L_x_51:
        /* <DEDUP_REMOVED lines=12> */
.L_x_54:
[----:B------:R-:W-:Y:S05]  /*2260*/  BSYNC B0 ;  /* 0x0000000000007941 */ /* 0x000fea0003800000 */
.L_x_53:
        /* <DEDUP_REMOVED lines=12> */
.L_x_56:
[----:B------:R-:W-:Y:S05]  /*2330*/  BSYNC B0 ;  /* 0x0000000000007941 */ /* 0x000fea0003800000 */
.L_x_55:
        /* <DEDUP_REMOVED lines=12> */
.L_x_58:
[----:B------:R-:W-:Y:S05]  /*2400*/  BSYNC B0 ;  /* 0x0000000000007941 */ /* 0x000fea0003800000 */
.L_x_57:
        /* <DEDUP_REMOVED lines=12> */
.L_x_60:
[----:B------:R-:W-:Y:S05]  /*24d0*/  BSYNC B0 ;  /* 0x0000000000007941 */ /* 0x000fea0003800000 */
.L_x_59:
        /* <DEDUP_REMOVED lines=12> */
.L_x_62:
[----:B------:R-:W-:Y:S05]  /*25a0*/  BSYNC B0 ;  /* 0x0000000000007941 */ /* 0x000fea0003800000 */
.L_x_61:
        /* <DEDUP_REMOVED lines=12> */
.L_x_64:
[----:B------:R-:W-:Y:S05]  /*2670*/  BSYNC B0 ;  /* 0x0000000000007941 */ /* 0x000fea0003800000 */
.L_x_63:
        /* <DEDUP_REMOVED lines=12> */
.L_x_66:
[----:B------:R-:W-:Y:S05]  /*2740*/  BSYNC B0 ;  /* 0x0000000000007941 */ /* 0x000fea0003800000 */
.L_x_65:
        /* <DEDUP_REMOVED lines=12> */
.L_x_68:
[----:B------:R-:W-:Y:S05]  /*2810*/  BSYNC B0 ;  /* 0x0000000000007941 */ /* 0x000fea0003800000 */
.L_x_67:
        /* <DEDUP_REMOVED lines=12> */
.L_x_70:
[----:B------:R-:W-:Y:S05]  /*28e0*/  BSYNC B0 ;  /* 0x0000000000007941 */ /* 0x000fea0003800000 */
.L_x_69:
        /* <DEDUP_REMOVED lines=12> */
.L_x_72:
[----:B------:R-:W-:Y:S05]  /*29b0*/  BSYNC B0 ;  /* 0x0000000000007941 */ /* 0x000fea0003800000 */
.L_x_71:
        /* <DEDUP_REMOVED lines=12> */
.L_x_74:
[----:B------:R-:W-:Y:S05]  /*2a80*/  BSYNC B0 ;  /* 0x0000000000007941 */ /* 0x000fea0003800000 */
.L_x_73:
        /* <DEDUP_REMOVED lines=12> */
.L_x_76:
[----:B------:R-:W-:Y:S05]  /*2b50*/  BSYNC B0 ;  /* 0x0000000000007941 */ /* 0x000fea0003800000 */
.L_x_75:
        /* <DEDUP_REMOVED lines=12> */
.L_x_78:
[----:B------:R-:W-:Y:S05]  /*2c20*/  BSYNC B0 ;  /* 0x0000000000007941 */ /* 0x000fea0003800000 */
.L_x_77:
        /* <DEDUP_REMOVED lines=12> */
.L_x_80:
[----:B------:R-:W-:Y:S05]  /*2cf0*/  BSYNC B0 ;  /* 0x0000000000007941 */ /* 0x000fea0003800000 */
.L_x_79:
        /* <DEDUP_REMOVED lines=12> */
.L_x_82:
[----:B------:R-:W-:Y:S05]  /*2dc0*/  BSYNC B0 ;  /* 0x0000000000007941 */ /* 0x000fea0003800000 */
.L_x_81:
        /* <DEDUP_REMOVED lines=12> */
.L_x_84:
[----:B------:R-:W-:Y:S05]  /*2e90*/  BSYNC B0 ;  /* 0x0000000000007941 */ /* 0x000fea0003800000 */
.L_x_83:
        /* <DEDUP_REMOVED lines=12> */
.L_x_86:
[----:B------:R-:W-:Y:S05]  /*2f60*/  BSYNC B0 ;  /* 0x0000000000007941 */ /* 0x000fea0003800000 */
.L_x_85:
        /* <DEDUP_REMOVED lines=12> */
.L_x_88:
[----:B------:R-:W-:Y:S05]  /*3030*/  BSYNC B0 ;  /* 0x0000000000007941 */ /* 0x000fea0003800000 */
.L_x_87:
        /* <DEDUP_REMOVED lines=12> */
.L_x_90:
[----:B------:R-:W-:Y:S05]  /*3100*/  BSYNC B0 ;  /* 0x0000000000007941 */ /* 0x000fea0003800000 */
.L_x_89:
        /* <DEDUP_REMOVED lines=12> */
.L_x_92:
[----:B------:R-:W-:Y:S05]  /*31d0*/  BSYNC B0 ;  /* 0x0000000000007941 */ /* 0x000fea0003800000 */
.L_x_91:
        /* <DEDUP_REMOVED lines=12> */
.L_x_94:
[----:B------:R-:W-:Y:S05]  /*32a0*/  BSYNC B0 ;  /* 0x0000000000007941 */ /* 0x000fea0003800000 */
.L_x_93:
        /* <DEDUP_REMOVED lines=12> */
.L_x_96:
[----:B------:R-:W-:Y:S05]  /*3370*/  BSYNC B0 ;  /* 0x0000000000007941 */ /* 0x000fea0003800000 */
.L_x_95:
        /* <DEDUP_REMOVED lines=12> */
.L_x_98:
[----:B------:R-:W-:Y:S05]  /*3440*/  BSYNC B0 ;  /* 0x0000000000007941 */ /* 0x000fea0003800000 */
.L_x_97:
        /* <DEDUP_REMOVED lines=12> */
.L_x_100:
[----:B------:R-:W-:Y:S05]  /*3510*/  BSYNC B0 ;  /* 0x0000000000007941 */ /* 0x000fea0003800000 */
.L_x_99:
        /* <DEDUP_REMOVED lines=12> */
.L_x_102:
[----:B------:R-:W-:Y:S05]  /*35e0*/  BSYNC B0 ;  /* 0x0000000000007941 */ /* 0x000fea0003800000 */
.L_x_101:
        /* <DEDUP_REMOVED lines=12> */
.L_x_104:
[----:B------:R-:W-:Y:S05]  /*36b0*/  BSYNC B0 ;  /* 0x0000000000007941 */ /* 0x000fea0003800000 */
.L_x_103:
        /* <DEDUP_REMOVED lines=12> */
.L_x_106:
[----:B------:R-:W-:Y:S05]  /*3780*/  BSYNC B0 ;  /* 0x0000000000007941 */ /* 0x000fea0003800000 */
.L_x_105:
        /* <DEDUP_REMOVED lines=12> */
.L_x_108:
[----:B------:R-:W-:Y:S05]  /*3850*/  BSYNC B0 ;  /* 0x0000000000007941 */ /* 0x000fea0003800000 */
.L_x_107:
        /* <DEDUP_REMOVED lines=12> */
.L_x_110:
[----:B------:R-:W-:Y:S05]  /*3920*/  BSYNC B0 ;  /* 0x0000000000007941 */ /* 0x000fea0003800000 */
.L_x_109:
        /* <DEDUP_REMOVED lines=12> */
.L_x_112:
[----:B------:R-:W-:Y:S05]  /*39f0*/  BSYNC B0 ;  /* 0x0000000000007941 */ /* 0x000fea0003800000 */
.L_x_111:
        /* <DEDUP_REMOVED lines=12> */
.L_x_114:
[----:B------:R-:W-:Y:S05]  /*3ac0*/  BSYNC B0 ;  /* 0x0000000000007941 */ /* 0x000fea0003800000 */
.L_x_113:
        /* <DEDUP_REMOVED lines=12> */
.L_x_116:
[----:B------:R-:W-:Y:S05]  /*3b90*/  BSYNC B0 ;  /* 0x0000000000007941 */ /* 0x000fea0003800000 */
.L_x_115:
        /* <DEDUP_REMOVED lines=12> */
.L_x_118:
[----:B------:R-:W-:Y:S05]  /*3c60*/  BSYNC B0 ;  /* 0x0000000000007941 */ /* 0x000fea0003800000 */
.L_x_117:
        /* <DEDUP_REMOVED lines=12> */
.L_x_120:
[----:B------:R-:W-:Y:S05]  /*3d30*/  BSYNC B0 ;  /* 0x0000000000007941 */ /* 0x000fea0003800000 */
.L_x_119:
        /* <DEDUP_REMOVED lines=12> */
.L_x_122:
[----:B------:R-:W-:Y:S05]  /*3e00*/  BSYNC B0 ;  /* 0x0000000000007941 */ /* 0x000fea0003800000 */
.L_x_121:
        /* <DEDUP_REMOVED lines=12> */
.L_x_124:
[----:B------:R-:W-:Y:S05]  /*3ed0*/  BSYNC B0 ;  /* 0x0000000000007941 */ /* 0x000fea0003800000 */
.L_x_123:
        /* <DEDUP_REMOVED lines=12> */
.L_x_126:
[----:B------:R-:W-:Y:S05]  /*3fa0*/  BSYNC B0 ;  /* 0x0000000000007941 */ /* 0x000fea0003800000 */
.L_x_125:
        /* <DEDUP_REMOVED lines=12> */
.L_x_128:
[----:B------:R-:W-:Y:S05]  /*4070*/  BSYNC B0 ;  /* 0x0000000000007941 */ /* 0x000fea0003800000 */
.L_x_127:
        /* <DEDUP_REMOVED lines=12> */
.L_x_130:
[----:B------:R-:W-:Y:S05]  /*4140*/  BSYNC B0 ;  /* 0x0000000000007941 */ /* 0x000fea0003800000 */
.L_x_129:
        /* <DEDUP_REMOVED lines=12> */
.L_x_132:
[----:B------:R-:W-:Y:S05]  /*4210*/  BSYNC B0 ;  /* 0x0000000000007941 */ /* 0x000fea0003800000 */
.L_x_131:
        /* <DEDUP_REMOVED lines=12> */
.L_x_134:
[----:B------:R-:W-:Y:S05]  /*42e0*/  BSYNC B0 ;  /* 0x0000000000007941 */ /* 0x000fea0003800000 */
.L_x_133:
        /* <DEDUP_REMOVED lines=12> */
.L_x_136:
[----:B------:R-:W-:Y:S05]  /*43b0*/  BSYNC B0 ;  /* 0x0000000000007941 */ /* 0x000fea0003800000 */
.L_x_135:
[----:B-----5:R-:W-:Y:S01]  /*43c0*/  F2FP.F16.E4M3.UNPACK_B R4, R4 ;  /* 0x00000004ff04723e */ /* 0x020fe200020006ff */
[----:B------:R-:W-:Y:S01]  /*43d0*/  BSSY B0, `(.L_x_137) ;  /* 0x000000a000007945 */ /* 0x000fe20003800000 */
[----:B------:R-:W-:-:S03]  /*43e0*/  ISETP.LT.OR P2, PT, R9, 0x72, !P1 ;  /* 0x000000720900780c */ /* 0x000fc60004f41670 */
        /* <DEDUP_REMOVED lines=8> */
.L_x_138:
[----:B------:R-:W-:Y:S05]  /*4470*/  BSYNC B0 ;  /* 0x0000000000007941 */ /* 0x000fea0003800000 */
.L_x_137:
[----:B-----5:R-:W-:Y:S01]  /*4480*/  F2FP.F16.E4M3.UNPACK_B R4, R4 ;  /* 0x00000004ff04723e */ /* 0x020fe200020006ff */
[----:B------:R-:W-:Y:S01]  /*4490*/  BSSY B0, `(.L_x_139) ;  /* 0x000000a000007945 */ /* 0x000fe20003800000 */
[----:B------:R-:W-:-:S03]  /*44a0*/  ISETP.LT.OR P3, PT, R9, 0x71, !P0 ;  /* 0x000000710900780c */ /* 0x000fc60004761670 */
        /* <DEDUP_REMOVED lines=8> */
.L_x_140:
[----:B------:R-:W-:Y:S05]  /*4530*/  BSYNC B0 ;  /* 0x0000000000007941 */ /* 0x000fea0003800000 */
.L_x_139:
        /* <DEDUP_REMOVED lines=11> */
.L_x_142:
[----:B------:R-:W-:Y:S05]  /*45f0*/  BSYNC B0 ;  /* 0x0000000000007941 */ /* 0x000fea0003800000 */
.L_x_141:
        /* <DEDUP_REMOVED lines=11> */
.L_x_144:
[----:B------:R-:W-:Y:S05]  /*46b0*/  BSYNC B0 ;  /* 0x0000000000007941 */ /* 0x000fea0003800000 */
.L_x_143:
        /* <DEDUP_REMOVED lines=11> */
.L_x_146:
[----:B------:R-:W-:Y:S05]  /*4770*/  BSYNC B0 ;  /* 0x0000000000007941 */ /* 0x000fea0003800000 */
.L_x_145:
        /* <DEDUP_REMOVED lines=11> */
.L_x_148:
[----:B------:R-:W-:Y:S05]  /*4830*/  BSYNC B0 ;  /* 0x0000000000007941 */ /* 0x000fea0003800000 */
.L_x_147:
        /* <DEDUP_REMOVED lines=11> */
.L_x_150:
[----:B------:R-:W-:Y:S05]  /*48f0*/  BSYNC B0 ;  /* 0x0000000000007941 */ /* 0x000fea0003800000 */
.L_x_149:
[----:B-----5:R-:W-:-:S05]  /*4900*/  F2FP.F16.E4M3.UNPACK_B R4, R4 ;  /* 0x00000004ff04723e */ /* 0x020fca00020006ff */
[----:B0--34-:R-:W-:-:S05]  /*4910*/  HADD2.F32 R3, -RZ, R4.H0_H0 ;  /* 0x20000004ff037230 */ /* 0x019fca0000004100 */
[----:B------:R-:W-:-:S04]  /*4920*/  FMUL R8, R3, R8 ;  /* 0x0000000803087220 */ /* 0x000fc80000400000 */
[----:B------:R-:W-:-:S05]  /*4930*/  FFMA R8, R87, R0, R8 ;  /* 0x0000000057087223 */ /* 0x000fca0000000008 */
[----:B------:R-:W-:Y:S01]  /*4940*/  F2FP.SATFINITE.E4M3.F32.PACK_AB_MERGE_C R3, RZ, R8, RZ ;  /* 0x00000008ff03723e */ /* 0x000fe200048070ff */
[----:B------:R-:W-:Y:S06]  /*4950*/  @P0 EXIT ;  /* 0x000000000000094d */ /* 0x000fec0003800000 */
[----:B------:R-:W-:Y:S01]  /*4960*/  STG.E.U8 desc[UR12][R10.64+0x79], R3 ;  /* 0x000079030a007986 */ /* 0x000fe2000c10110c */
[----:B------:R-:W-:Y:S05]  /*4970*/  EXIT ;  /* 0x000000000000794d */ /* 0x000fea0003800000 */
.L_x_22:
[----:B------:R-:W-:Y:S01]  /*4980*/  ISETP.GE.AND P1, PT, R14, 0x1, PT ;  /* 0x000000010e00780c */ /* 0x000fe20003f26270 */
[-C--:B------:R-:W-:Y:S01]  /*4990*/  FMUL R24, R24, R0.reuse ;  /* 0x0000000018187220 */ /* 0x080fe20000400000 */
[----:B------:R-:W-:Y:S01]  /*49a0*/  ISETP.GE.AND P0, PT, R14, 0x9, PT ;  /* 0x000000090e00780c */ /* 0x000fe20003f06270 */
[-C--:B------:R-:W-:Y:S01]  /*49b0*/  FMUL R25, R25, R0.reuse ;  /* 0x0000000019197220 */ /* 0x080fe20000400000 */
[----:B------:R-:W-:Y:S01]  /*49c0*/  ISETP.LT.OR P2, PT, R9, 0x1, !P1 ;  /* 0x000000010900780c */ /* 0x000fe20004f41670 */
[----:B------:R-:W-:Y:S01]  /*49d0*/  FMUL R26, R26, R0 ;  /* 0x000000001a1a7220 */ /* 0x000fe20000400000 */
[----:B------:R-:W-:Y:S01]  /*49e0*/  F2FP.SATFINITE.E4M3.F32.PACK_AB_MERGE_C R3, RZ, R24, RZ ;  /* 0x00000018ff03723e */ /* 0x000fe200048070ff */
[-C--:B------:R-:W-:Y:S01]  /*49f0*/  FMUL R27, R27, R0.reuse ;  /* 0x000000001b1b7220 */ /* 0x080fe20000400000 */
[C---:B------:R-:W-:Y:S01]  /*4a00*/  ISETP.LT.OR P3, PT, R9.reuse, 0x1, !P0 ;  /* 0x000000010900780c */ /* 0x040fe20004761670 */
[-C--:B------:R-:W-:Y:S01]  /*4a10*/  FMUL R28, R28, R0.reuse ;  /* 0x000000001c1c7220 */ /* 0x080fe20000400000 */
[----:B------:R-:W-:Y:S01]  /*4a20*/  ISETP.LT.OR P4, PT, R9, 0x2, !P0 ;  /* 0x000000020900780c */ /* 0x000fe20004781670 */
[-C--:B------:R-:W-:Y:S01]  /*4a30*/  FMUL R29, R29, R0.reuse ;  /* 0x000000001d1d7220 */ /* 0x080fe20000400000 */
[C---:B------:R-:W-:Y:S01]  /*4a40*/  ISETP.LT.OR P5, PT, R9.reuse, 0x9, !P1 ;  /* 0x000000090900780c */ /* 0x040fe20004fa1670 */
[-C--:B------:R-:W-:Y:S01]  /*4a50*/  FMUL R30, R30, R0.reuse ;  /* 0x000000001e1e7220 */ /* 0x080fe20000400000 */
[----:B------:R-:W-:Y:S01]  /*4a60*/  ISETP.LT.OR P6, PT, R9, 0xa, !P1 ;  /* 0x0000000a0900780c */ /* 0x000fe20004fc1670 */
[-C--:B------:R-:W-:Y:S01]  /*4a70*/  FMUL R31, R31, R0.reuse ;  /* 0x000000001f1f7220 */ /* 0x080fe20000400000 */
[----:B------:R-:W-:Y:S01]  /*4a80*/  F2FP.SATFINITE.E4M3.F32.PACK_AB_MERGE_C R25, RZ, R25, RZ ;  /* 0x00000019ff19723e */ /* 0x000fe200048070ff */
[----:B------:R0:W-:Y:S01]  /*4a90*/  @!P2 STG.E.U8 desc[UR12][R6.64], R3 ;  /* 0x000000030600a986 */ /* 0x0001e2000c10110c */
[----:B------:R-:W-:Y:S01]  /*4aa0*/  ISETP.LT.OR P2, PT, R9, 0x2, !P1 ;  /* 0x000000020900780c */ /* 0x000fe20004f41670 */
[-C--:B------:R-:W-:Y:S01]  /*4ab0*/  FMUL R32, R32, R0.reuse ;  /* 0x0000000020207220 */ /* 0x080fe20000400000 */
[----:B------:R-:W-:Y:S01]  /*4ac0*/  F2FP.SATFINITE.E4M3.F32.PACK_AB_MERGE_C R27, RZ, R27, RZ ;  /* 0x0000001bff1b723e */ /* 0x000fe200048070ff */
[----:B------:R-:W-:Y:S01]  /*4ad0*/  FMUL R33, R33, R0 ;  /* 0x0000000021217220 */ /* 0x000fe20000400000 */
[----:B------:R-:W-:Y:S01]  /*4ae0*/  F2FP.SATFINITE.E4M3.F32.PACK_AB_MERGE_C R5, RZ, R28, RZ ;  /* 0x0000001cff05723e */ /* 0x000fe200048070ff */
[-C--:B------:R-:W-:Y:S01]  /*4af0*/  FMUL R34, R34, R0.reuse ;  /* 0x0000000022227220 */ /* 0x080fe20000400000 */
[----:B------:R-:W-:Y:S01]  /*4b00*/  F2FP.SATFINITE.E4M3.F32.PACK_AB_MERGE_C R29, RZ, R29, RZ ;  /* 0x0000001dff1d723e */ /* 0x000fe200048070ff */
[-C--:B------:R-:W-:Y:S01]  /*4b10*/  FMUL R35, R35, R0.reuse ;  /* 0x0000000023237220 */ /* 0x080fe20000400000 */
[----:B------:R-:W-:Y:S01]  /*4b20*/  F2FP.SATFINITE.E4M3.F32.PACK_AB_MERGE_C R31, RZ, R31, RZ ;  /* 0x0000001fff1f723e */ /* 0x000fe200048070ff */
[-C--:B------:R-:W-:Y:S01]  /*4b30*/  FMUL R36, R36, R0.reuse ;  /* 0x0000000024247220 */ /* 0x080fe20000400000 */
[----:B------:R-:W-:Y:S01]  /*4b40*/  F2FP.SATFINITE.E4M3.F32.PACK_AB_MERGE_C R33, RZ, R33, RZ ;  /* 0x00000021ff21723e */ /* 0x000fe200048070ff */
[----:B------:R-:W-:Y:S01]  /*4b50*/  FMUL R37, R37, R0 ;  /* 0x0000000025257220 */ /* 0x000fe20000400000 */
[----:B0-----:R-:W-:Y:S01]  /*4b60*/  F2FP.SATFINITE.E4M3.F32.PACK_AB_MERGE_C R3, RZ, R26, RZ ;  /* 0x0000001aff03723e */ /* 0x001fe200048070ff */
[----:B------:R-:W-:Y:S01]  /*4b70*/  @!P2 STG.E.U8 desc[UR12][R6.64+0x1], R25 ;  /* 0x000001190600a986 */ /* 0x000fe2000c10110c */
[C---:B------:R-:W-:Y:S01]  /*4b80*/  ISETP.LT.OR P2, PT, R9.reuse, 0x11, !P0 ;  /* 0x000000110900780c */ /* 0x040fe20004741670 */
[----:B------:R-:W-:Y:S01]  /*4b90*/  FMUL R38, R38, R0 ;  /* 0x0000000026267220 */ /* 0x000fe20000400000 */
[----:B------:R-:W-:Y:S01]  /*4ba0*/  F2FP.SATFINITE.E4M3.F32.PACK_AB_MERGE_C R13, RZ, R34, RZ ;  /* 0x00000022ff0d723e */ /* 0x000fe200048070ff */
[----:B------:R0:W-:Y:S01]  /*4bb0*/  @!P3 STG.E.U8 desc[UR12][R10.64], R3 ;  /* 0x000000030a00b986 */ /* 0x0001e2000c10110c */
[----:B------:R-:W-:Y:S01]  /*4bc0*/  ISETP.LT.OR P3, PT, R9, 0x9, !P0 ;  /* 0x000000090900780c */ /* 0x000fe20004761670 */
[-C--:B------:R-:W-:Y:S01]  /*4bd0*/  FMUL R39, R39, R0.reuse ;  /* 0x0000000027277220 */ /* 0x080fe20000400000 */
[----:B------:R-:W-:Y:S01]  /*4be0*/  F2FP.SATFINITE.E4M3.F32.PACK_AB_MERGE_C R35, RZ, R35, RZ ;  /* 0x00000023ff23723e */ /* 0x000fe200048070ff */
[----:B------:R-:W-:Y:S01]  /*4bf0*/  @!P4 STG.E.U8 desc[UR12][R10.64+0x1], R27 ;  /* 0x0000011b0a00c986 */ /* 0x000fe2000c10110c */
[C---:B------:R-:W-:Y:S01]  /*4c00*/  ISETP.LT.OR P4, PT, R9.reuse, 0xa, !P0 ;  /* 0x0000000a0900780c */ /* 0x040fe20004781670 */
[-C--:B------:R-:W-:Y:S01]  /*4c10*/  FMUL R40, R40, R0.reuse ;  /* 0x0000000028287220 */ /* 0x080fe20000400000 */
[----:B------:R-:W-:Y:S01]  /*4c20*/  F2FP.SATFINITE.E4M3.F32.PACK_AB_MERGE_C R37, RZ, R37, RZ ;  /* 0x00000025ff25723e */ /* 0x000fe200048070ff */
[----:B------:R1:W-:Y:S01]  /*4c30*/  @!P5 STG.E.U8 desc[UR12][R6.64+0x8], R5 ;  /* 0x000008050600d986 */ /* 0x0003e2000c10110c */
[----:B------:R-:W-:Y:S01]  /*4c40*/  ISETP.LT.OR P5, PT, R9, 0x11, !P1 ;  /* 0x000000110900780c */ /* 0x000fe20004fa1670 */
[-C--:B------:R-:W-:Y:S01]  /*4c50*/  FMUL R41, R41, R0.reuse ;  /* 0x0000000029297220 */ /* 0x080fe20000400000 */
[----:B------:R-:W-:Y:S01]  /*4c60*/  F2FP.SATFINITE.E4M3.F32.PACK_AB_MERGE_C R39, RZ, R39, RZ ;  /* 0x00000027ff27723e */ /* 0x000fe200048070ff */
[----:B------:R-:W-:Y:S01]  /*4c70*/  @!P6 STG.E.U8 desc[UR12][R6.64+0x9], R29 ;  /* 0x0000091d0600e986 */ /* 0x000fe2000c10110c */
[----:B------:R-:W-:Y:S01]  /*4c80*/  ISETP.LT.OR P6, PT, R9, 0x12, !P1 ;  /* 0x000000120900780c */ /* 0x000fe20004fc1670 */
[----:B------:R-:W-:Y:S01]  /*4c90*/  FMUL R42, R42, R0 ;  /* 0x000000002a2a7220 */ /* 0x000fe20000400000 */
[----:B0-----:R-:W-:Y:S01]  /*4ca0*/  F2FP.SATFINITE.E4M3.F32.PACK_AB_MERGE_C R3, RZ, R30, RZ ;  /* 0x0000001eff03723e */ /* 0x001fe200048070ff */
[-C--:B------:R-:W-:Y:S01]  /*4cb0*/  FMUL R43, R43, R0.reuse ;  /* 0x000000002b2b7220 */ /* 0x080fe20000400000 */
[-C--:B------:R-:W-:Y:S01]  /*4cc0*/  FMUL R44, R44, R0.reuse ;  /* 0x000000002c2c7220 */ /* 0x080fe20000400000 */
[----:B------:R-:W-:Y:S01]  /*4cd0*/  @!P4 STG.E.U8 desc[UR12][R10.64+0x9], R31 ;  /* 0x0000091f0a00c986 */ /* 0x000fe2000c10110c */
[----:B------:R-:W-:Y:S01]  /*4ce0*/  ISETP.LT.OR P4, PT, R9, 0x1a, !P1 ;  /* 0x0000001a0900780c */ /* 0x000fe20004f81670 */
[----:B------:R-:W-:Y:S01]  /*4cf0*/  FMUL R45, R45, R0 ;  /* 0x000000002d2d7220 */ /* 0x000fe20000400000 */
[----:B-1----:R-:W-:Y:S01]  /*4d00*/  F2FP.SATFINITE.E4M3.F32.PACK_AB_MERGE_C R5, RZ, R32, RZ ;  /* 0x00000020ff05723e */ /* 0x002fe200048070ff */
[----:B------:R0:W-:Y:S01]  /*4d10*/  @!P3 STG.E.U8 desc[UR12][R10.64+0x8], R3 ;  /* 0x000008030a00b986 */ /* 0x0001e2000c10110c */
        /* <DEDUP_REMOVED lines=9> */
[-C--:B------:R-:W-:Y:S01]  /*4db0*/  FMUL R48, R48, R0.reuse ;  /* 0x0000000030307220 */ /* 0x080fe20000400000 */
[-C--:B------:R-:W-:Y:S01]  /*4dc0*/  FMUL R49, R49, R0.reuse ;  /* 0x0000000031317220 */ /* 0x080fe20000400000 */
[----:B------:R2:W-:Y:S01]  /*4dd0*/  @!P2 STG.E.U8 desc[UR12][R10.64+0x10], R13 ;  /* 0x0000100d0a00a986 */ /* 0x0005e2000c10110c */
[----:B------:R-:W-:Y:S01]  /*4de0*/  ISETP.LT.OR P2, PT, R9, 0x19, !P1 ;  /* 0x000000190900780c */ /* 0x000fe20004f41670 */
[----:B------:R-:W-:Y:S01]  /*4df0*/  FMUL R50, R50, R0 ;  /* 0x0000000032327220 */ /* 0x000fe20000400000 */
[----:B0-----:R-:W-:Y:S01]  /*4e00*/  F2FP.SATFINITE.E4M3.F32.PACK_AB_MERGE_C R3, RZ, R36, RZ ;  /* 0x00000024ff03723e */ /* 0x001fe200048070ff */
[----:B------:R-:W-:Y:S01]  /*4e10*/  @!P3 STG.E.U8 desc[UR12][R10.64+0x11], R35 ;  /* 0x000011230a00b986 */ /* 0x000fe2000c10110c */
[----:B-1----:R-:W-:Y:S01]  /*4e20*/  F2FP.SATFINITE.E4M3.F32.PACK_AB_MERGE_C R5, RZ, R38, RZ ;  /* 0x00000026ff05723e */ /* 0x002fe200048070ff */
[-C--:B------:R-:W-:Y:S01]  /*4e30*/  FMUL R51, R51, R0.reuse ;  /* 0x0000000033337220 */ /* 0x080fe20000400000 */
[C---:B------:R-:W-:Y:S01]  /*4e40*/  ISETP.LT.OR P3, PT, R9.reuse, 0x21, !P1 ;  /* 0x000000210900780c */ /* 0x040fe20004f61670 */
[----:B------:R-:W-:Y:S01]  /*4e50*/  @!P4 STG.E.U8 desc[UR12][R6.64+0x19], R37 ;  /* 0x000019250600c986 */ /* 0x000fe2000c10110c */
[----:B------:R-:W-:Y:S01]  /*4e60*/  ISETP.LT.OR P4, PT, R9, 0x22, !P1 ;  /* 0x000000220900780c */ /* 0x000fe20004f81670 */
[-C--:B------:R-:W-:Y:S01]  /*4e70*/  FMUL R52, R52, R0.reuse ;  /* 0x0000000034347220 */ /* 0x080fe20000400000 */
[----:B------:R-:W-:Y:S01]  /*4e80*/  F2FP.SATFINITE.E4M3.F32.PACK_AB_MERGE_C R45, RZ, R45, RZ ;  /* 0x0000002dff2d723e */ /* 0x000fe200048070ff */
[----:B------:R-:W-:Y:S01]  /*4e90*/  FMUL R53, R53, R0 ;  /* 0x0000000035357220 */ /* 0x000fe20000400000 */
[----:B--2---:R-:W-:Y:S01]  /*4ea0*/  F2FP.SATFINITE.E4M3.F32.PACK_AB_MERGE_C R13, RZ, R44, RZ ;  /* 0x0000002cff0d723e */ /* 0x004fe200048070ff */
        /* <DEDUP_REMOVED lines=11> */
[----:B------:R-:W-:Y:S01]  /*4f60*/  F2FP.SATFINITE.E4M3.F32.PACK_AB_MERGE_C R51, RZ, R51, RZ ;  /* 0x00000033ff33723e */ /* 0x000fe200048070ff */
[----:B------:R-:W-:Y:S01]  /*4f70*/  @!P4 STG.E.U8 desc[UR12][R6.64+0x21], R41 ;  /* 0x000021290600c986 */ /* 0x000fe2000c10110c */
[----:B0-----:R-:W-:Y:S01]  /*4f80*/  F2FP.SATFINITE.E4M3.F32.PACK_AB_MERGE_C R3, RZ, R40, RZ ;  /* 0x00000028ff03723e */ /* 0x001fe200048070ff */
[-C--:B------:R-:W-:Y:S01]  /*4f90*/  FMUL R57, R57, R0.reuse ;  /* 0x0000000039397220 */ /* 0x080fe20000400000 */
[C---:B------:R-:W-:Y:S01]  /*4fa0*/  ISETP.LT.OR P4, PT, R9.reuse, 0x2a, !P0 ;  /* 0x0000002a0900780c */ /* 0x040fe20004781670 */
[----:B------:R-:W-:Y:S01]  /*4fb0*/  FMUL R58, R58, R0 ;  /* 0x000000003a3a7220 */ /* 0x000fe20000400000 */
[----:B-1----:R-:W-:Y:S01]  /*4fc0*/  F2FP.SATFINITE.E4M3.F32.PACK_AB_MERGE_C R5, RZ, R42, RZ ;  /* 0x0000002aff05723e */ /* 0x002fe200048070ff */
[----:B------:R0:W-:Y:S01]  /*4fd0*/  @!P3 STG.E.U8 desc[UR12][R6.64+0x20], R3 ;  /* 0x000020030600b986 */ /* 0x0001e2000c10110c */
[----:B------:R-:W-:Y:S01]  /*4fe0*/  ISETP.LT.OR P3, PT, R9, 0x2a, !P1 ;  /* 0x0000002a0900780c */ /* 0x000fe20004f61670 */
[-C--:B------:R-:W-:Y:S01]  /*4ff0*/  FMUL R59, R59, R0.reuse ;  /* 0x000000003b3b7220 */ /* 0x080fe20000400000 */
[----:B------:R-:W-:Y:S01]  /*5000*/  F2FP.SATFINITE.E4M3.F32.PACK_AB_MERGE_C R53, RZ, R53, RZ ;  /* 0x00000035ff35723e */ /* 0x000fe200048070ff */
[----:B------:R1:W-:Y:S01]  /*5010*/  @!P5 STG.E.U8 desc[UR12][R10.64+0x20], R5 ;  /* 0x000020050a00d986 */ /* 0x0003e2000c10110c */
[C---:B------:R-:W-:Y:S01]  /*5020*/  ISETP.LT.OR P5, PT, R9.reuse, 0x31, !P1 ;  /* 0x000000310900780c */ /* 0x040fe20004fa1670 */
[-C--:B------:R-:W-:Y:S01]  /*5030*/  FMUL R60, R60, R0.reuse ;  /* 0x000000003c3c7220 */ /* 0x080fe20000400000 */
[----:B------:R-:W-:Y:S01]  /*5040*/  F2FP.SATFINITE.E4M3.F32.PACK_AB_MERGE_C R55, RZ, R55, RZ ;  /* 0x00000037ff37723e */ /* 0x000fe200048070ff */
[----:B------:R-:W-:Y:S01]  /*5050*/  @!P6 STG.E.U8 desc[UR12][R10.64+0x21], R43 ;  /* 0x0000212b0a00e986 */ /* 0x000fe2000c10110c */
[----:B------:R-:W-:Y:S01]  /*5060*/  ISETP.LT.OR P6, PT, R9, 0x32, !P1 ;  /* 0x000000320900780c */ /* 0x000fe20004fc1670 */
[-C--:B------:R-:W-:Y:S01]  /*5070*/  FMUL R61, R61, R0.reuse ;  /* 0x000000003d3d7220 */ /* 0x080fe20000400000 */
[----:B------:R-:W-:Y:S01]  /*5080*/  F2FP.SATFINITE.E4M3.F32.PACK_AB_MERGE_C R57, RZ, R57, RZ ;  /* 0x00000039ff39723e */ /* 0x000fe200048070ff */
        /* <DEDUP_REMOVED lines=83> */
[-C--:B------:R-:W-:Y:S01]  /*55c0*/  FMUL R86, R86, R0.reuse ;  /* 0x0000000056567220 */ /* 0x080fe20000400000 */
[----:B------:R-:W-:Y:S01]  /*55d0*/  @!P6 STG.E.U8 desc[UR12][R10.64+0x49], R63 ;  /* 0x0000493f0a00e986 */ /* 0x000fe2000c10110c */
[----:B------:R-:W-:Y:S01]  /*55e0*/  ISETP.LT.OR P6, PT, R9, 0x5a, !P1 ;  /* 0x0000005a0900780c */ /* 0x000fe20004fc1670 */
[----:B------:R-:W-:Y:S01]  /*55f0*/  FMUL R0, R87, R0 ;  /* 0x0000000057007220 */ /* 0x000fe20000400000 */
[----:B------:R-:W-:Y:S01]  /*5600*/  F2FP.SATFINITE.E4M3.F32.PACK_AB_MERGE_C R81, RZ, R81, RZ ;  /* 0x00000051ff51723e */ /* 0x000fe200048070ff */
[----:B------:R2:W-:Y:S01]  /*5610*/  @!P2 STG.E.U8 desc[UR12][R6.64+0x50], R13 ;  /* 0x0000500d0600a986 */ /* 0x0005e2000c10110c */
[----:B------:R-:W-:-:S02]  /*5620*/  ISETP.LT.OR P2, PT, R9, 0x51, !P0 ;  /* 0x000000510900780c */ /* 0x000fc40004741670 */
[----:B0-----:R-:W-:Y:S01]  /*5630*/  F2FP.SATFINITE.E4M3.F32.PACK_AB_MERGE_C R3, RZ, R66, RZ ;  /* 0x00000042ff03723e */ /* 0x001fe200048070ff */
[----:B------:R-:W-:Y:S01]  /*5640*/  @!P3 STG.E.U8 desc[UR12][R6.64+0x51], R65 ;  /* 0x000051410600b986 */ /* 0x000fe2000c10110c */
[----:B-1----:R-:W-:Y:S02]  /*5650*/  F2FP.SATFINITE.E4M3.F32.PACK_AB_MERGE_C R5, RZ, R68, RZ ;  /* 0x00000044ff05723e */ /* 0x002fe400048070ff */
[C---:B------:R-:W-:Y:S01]  /*5660*/  ISETP.LT.OR P3, PT, R9.reuse, 0x5a, !P0 ;  /* 0x0000005a0900780c */ /* 0x040fe20004761670 */
[----:B------:R-:W-:Y:S01]  /*5670*/  @!P4 STG.E.U8 desc[UR12][R10.64+0x51], R67 ;  /* 0x000051430a00c986 */ /* 0x000fe2000c10110c */
[C---:B------:R-:W-:Y:S02]  /*5680*/  ISETP.LT.OR P4, PT, R9.reuse, 0x61, !P1 ;  /* 0x000000610900780c */ /* 0x040fe40004f81670 */
[----:B------:R-:W-:Y:S02]  /*5690*/  F2FP.SATFINITE.E4M3.F32.PACK_AB_MERGE_C R83, RZ, R83, RZ ;  /* 0x00000053ff53723e */ /* 0x000fe400048070ff */
[----:B--2---:R-:W-:Y:S01]  /*56a0*/  F2FP.SATFINITE.E4M3.F32.PACK_AB_MERGE_C R13, RZ, R74, RZ ;  /* 0x0000004aff0d723e */ /* 0x004fe200048070ff */
[----:B------:R0:W-:Y:S01]  /*56b0*/  @!P2 STG.E.U8 desc[UR12][R10.64+0x50], R3 ;  /* 0x000050030a00a986 */ /* 0x0001e2000c10110c */
[----:B------:R-:W-:-:S02]  /*56c0*/  ISETP.LT.OR P2, PT, R9, 0x59, !P0 ;  /* 0x000000590900780c */ /* 0x000fc40004741670 */
[----:B------:R-:W-:Y:S01]  /*56d0*/  F2FP.SATFINITE.E4M3.F32.PACK_AB_MERGE_C R85, RZ, R85, RZ ;  /* 0x00000055ff55723e */ /* 0x000fe200048070ff */
[----:B------:R1:W-:Y:S01]  /*56e0*/  @!P5 STG.E.U8 desc[UR12][R6.64+0x58], R5 ;  /* 0x000058050600d986 */ /* 0x0003e2000c10110c */
[----:B------:R-:W-:-:S03]  /*56f0*/  ISETP.LT.OR P5, PT, R9, 0x62, !P1 ;  /* 0x000000620900780c */ /* 0x000fc60004fa1670 */
[----:B------:R-:W-:Y:S01]  /*5700*/  @!P6 STG.E.U8 desc[UR12][R6.64+0x59], R69 ;  /* 0x000059450600e986 */ /* 0x000fe2000c10110c */
[C---:B------:R-:W-:Y:S02]  /*5710*/  ISETP.LT.OR P6, PT, R9.reuse, 0x61, !P0 ;  /* 0x000000610900780c */ /* 0x040fe400047c1670 */
[----:B0-----:R-:W-:Y:S01]  /*5720*/  F2FP.SATFINITE.E4M3.F32.PACK_AB_MERGE_C R3, RZ, R70, RZ ;  /* 0x00000046ff03723e */ /* 0x001fe200048070ff */
[----:B------:R-:W-:Y:S01]  /*5730*/  @!P3 STG.E.U8 desc[UR12][R10.64+0x59], R71 ;  /* 0x000059470a00b986 */ /* 0x000fe2000c10110c */
[C---:B------:R-:W-:Y:S02]  /*5740*/  ISETP.LT.OR P3, PT, R9.reuse, 0x69, !P1 ;  /* 0x000000690900780c */ /* 0x040fe40004f61670 */
[----:B-1----:R-:W-:Y:S01]  /*5750*/  F2FP.SATFINITE.E4M3.F32.PACK_AB_MERGE_C R5, RZ, R72, RZ ;  /* 0x00000048ff05723e */ /* 0x002fe200048070ff */
[----:B------:R0:W-:Y:S01]  /*5760*/  @!P2 STG.E.U8 desc[UR12][R10.64+0x58], R3 ;  /* 0x000058030a00a986 */ /* 0x0001e2000c10110c */
[----:B------:R-:W-:-:S03]  /*5770*/  ISETP.LT.OR P2, PT, R9, 0x62, !P0 ;  /* 0x000000620900780c */ /* 0x000fc60004741670 */
[----:B------:R1:W-:Y:S01]  /*5780*/  @!P4 STG.E.U8 desc[UR12][R6.64+0x60], R5 ;  /* 0x000060050600c986 */ /* 0x0003e2000c10110c */
[----:B------:R-:W-:-:S03]  /*5790*/  ISETP.LT.OR P4, PT, R9, 0x69, !P0 ;  /* 0x000000690900780c */ /* 0x000fc60004781670 */
[----:B------:R-:W-:Y:S01]  /*57a0*/  @!P5 STG.E.U8 desc[UR12][R6.64+0x61], R73 ;  /* 0x000061490600d986 */ /* 0x000fe2000c10110c */
[----:B------:R-:W-:-:S03]  /*57b0*/  ISETP.LT.OR P5, PT, R9, 0x6a, !P0 ;  /* 0x0000006a0900780c */ /* 0x000fc600047a1670 */
[----:B------:R2:W-:Y:S01]  /*57c0*/  @!P6 STG.E.U8 desc[UR12][R10.64+0x60], R13 ;  /* 0x0000600d0a00e986 */ /* 0x0005e2000c10110c */
[C---:B------:R-:W-:Y:S02]  /*57d0*/  ISETP.LT.OR P6, PT, R9.reuse, 0x6a, !P1 ;  /* 0x0000006a0900780c */ /* 0x040fe40004fc1670 */
[----:B0-----:R-:W-:Y:S01]  /*57e0*/  F2FP.SATFINITE.E4M3.F32.PACK_AB_MERGE_C R3, RZ, R76, RZ ;  /* 0x0000004cff03723e */ /* 0x001fe200048070ff */
[----:B------:R-:W-:Y:S01]  /*57f0*/  @!P2 STG.E.U8 desc[UR12][R10.64+0x61], R75 ;  /* 0x0000614b0a00a986 */ /* 0x000fe2000c10110c */
[C---:B------:R-:W-:Y:S02]  /*5800*/  ISETP.LT.OR P2, PT, R9.reuse, 0x71, !P1 ;  /* 0x000000710900780c */ /* 0x040fe40004f41670 */
[----:B-1----:R-:W-:Y:S01]  /*5810*/  F2FP.SATFINITE.E4M3.F32.PACK_AB_MERGE_C R5, RZ, R78, RZ ;  /* 0x0000004eff05723e */ /* 0x002fe200048070ff */
[----:B------:R0:W-:Y:S01]  /*5820*/  @!P3 STG.E.U8 desc[UR12][R6.64+0x68], R3 ;  /* 0x000068030600b986 */ /* 0x0001e2000c10110c */
[----:B------:R-:W-:Y:S02]  /*5830*/  ISETP.LT.OR P3, PT, R9, 0x72, !P1 ;  /* 0x000000720900780c */ /* 0x000fe40004f61670 */
[----:B--2---:R-:W-:-:S03]  /*5840*/  F2FP.SATFINITE.E4M3.F32.PACK_AB_MERGE_C R13, RZ, R80, RZ ;  /* 0x00000050ff0d723e */ /* 0x004fc600048070ff */
[----:B------:R-:W-:Y:S01]  /*5850*/  @!P6 STG.E.U8 desc[UR12][R6.64+0x69], R77 ;  /* 0x0000694d0600e986 */ /* 0x000fe2000c10110c */
[C---:B------:R-:W-:Y:S02]  /*5860*/  ISETP.LT.OR P6, PT, R9.reuse, 0x79, !P1 ;  /* 0x000000790900780c */ /* 0x040fe40004fc1670 */
[C---:B------:R-:W-:Y:S01]  /*5870*/  ISETP.LT.OR P1, PT, R9.reuse, 0x7a, !P1 ;  /* 0x0000007a0900780c */ /* 0x040fe20004f21670 */
[----:B------:R1:W-:Y:S01]  /*5880*/  @!P4 STG.E.U8 desc[UR12][R10.64+0x68], R5 ;  /* 0x000068050a00c986 */ /* 0x0003e2000c10110c */
[C---:B------:R-:W-:Y:S02]  /*5890*/  ISETP.LT.OR P4, PT, R9.reuse, 0x71, !P0 ;  /* 0x000000710900780c */ /* 0x040fe40004781670 */
[----:B0-----:R-:W-:Y:S01]  /*58a0*/  F2FP.SATFINITE.E4M3.F32.PACK_AB_MERGE_C R3, RZ, R82, RZ ;  /* 0x00000052ff03723e */ /* 0x001fe200048070ff */
[----:B------:R-:W-:Y:S01]  /*58b0*/  @!P5 STG.E.U8 desc[UR12][R10.64+0x69], R79 ;  /* 0x0000694f0a00d986 */ /* 0x000fe2000c10110c */
[----:B------:R-:W-:-:S03]  /*58c0*/  ISETP.LT.OR P5, PT, R9, 0x72, !P0 ;  /* 0x000000720900780c */ /* 0x000fc600047a1670 */
[----:B------:R0:W-:Y:S01]  /*58d0*/  @!P2 STG.E.U8 desc[UR12][R6.64+0x70], R13 ;  /* 0x0000700d0600a986 */ /* 0x0001e2000c10110c */
[C---:B------:R-:W-:Y:S02]  /*58e0*/  ISETP.LT.OR P2, PT, R9.reuse, 0x79, !P0 ;  /* 0x000000790900780c */ /* 0x040fe40004741670 */
[----:B------:R-:W-:Y:S01]  /*58f0*/  ISETP.LT.OR P0, PT, R9, 0x7a, !P0 ;  /* 0x0000007a0900780c */ /* 0x000fe20004701670 */
[----:B------:R2:W-:Y:S01]  /*5900*/  @!P3 STG.E.U8 desc[UR12][R6.64+0x71], R81 ;  /* 0x000071510600b986 */ /* 0x0005e2000c10110c */
[----:B-1----:R-:W-:Y:S02]  /*5910*/  F2FP.SATFINITE.E4M3.F32.PACK_AB_MERGE_C R5, RZ, R84, RZ ;  /* 0x00000054ff05723e */ /* 0x002fe400048070ff */
[----:B------:R-:W-:Y:S01]  /*5920*/  F2FP.SATFINITE.E4M3.F32.PACK_AB_MERGE_C R9, RZ, R86, RZ ;  /* 0x00000056ff09723e */ /* 0x000fe200048070ff */
[----:B------:R2:W-:Y:S04]  /*5930*/  @!P4 STG.E.U8 desc[UR12][R10.64+0x70], R3 ;  /* 0x000070030a00c986 */ /* 0x0005e8000c10110c */
[----:B------:R2:W-:Y:S01]  /*5940*/  @!P5 STG.E.U8 desc[UR12][R10.64+0x71], R83 ;  /* 0x000071530a00d986 */ /* 0x0005e2000c10110c */
[----:B0-----:R-:W-:-:S03]  /*5950*/  F2FP.SATFINITE.E4M3.F32.PACK_AB_MERGE_C R13, RZ, R0, RZ ;  /* 0x00000000ff0d723e */ /* 0x001fc600048070ff */
[----:B------:R2:W-:Y:S04]  /*5960*/  @!P6 STG.E.U8 desc[UR12][R6.64+0x78], R5 ;  /* 0x000078050600e986 */ /* 0x0005e8000c10110c */
[----:B------:R2:W-:Y:S04]  /*5970*/  @!P1 STG.E.U8 desc[UR12][R6.64+0x79], R85 ;  /* 0x0000795506009986 */ /* 0x0005e8000c10110c */
[----:B------:R2:W-:Y:S01]  /*5980*/  @!P2 STG.E.U8 desc[UR12][R10.64+0x78], R9 ;  /* 0x000078090a00a986 */ /* 0x0005e2000c10110c */
[----:B------:R-:W-:Y:S05]  /*5990*/  @P0 EXIT ;  /* 0x000000000000094d */ /* 0x000fea0003800000 */
[----:B------:R-:W-:Y:S01]  /*59a0*/  STG.E.U8 desc[UR12][R10.64+0x79], R13 ;  /* 0x0000790d0a007986 */ /* 0x000fe2000c10110c */
[----:B------:R-:W-:Y:S05]  /*59b0*/  EXIT ;  /* 0x000000000000794d */ /* 0x000fea0003800000 */
.L_x_10:
[----:B------:R-:W-:-:S13]  /*59c0*/  ISETP.NE.AND P0, PT, R6, RZ, PT ;  /* 0x000000ff0600720c */ /* 0x000fda0003f05270 */
[----:B------:R-:W-:Y:S05]  /*59d0*/  @P0 EXIT ;  /* 0x000000000000094d */ /* 0x000fea0003800000 */
[----:B------:R-:W-:-:S13]  /*59e0*/  ELECT P0, URZ, PT ;  /* 0x00000000003f782f */ /* 0x000fda0003800000 */
[----:B------:R-:W-:Y:S05]  /*59f0*/  @!P0 BRA `(.L_x_151) ;  /* 0x00000008000c8947 */ /* 0x000fea0003800000 */
[----:B------:R-:W-:Y:S02]  /*5a00*/  ISETP.GE.AND P0, PT, R3, 0x1, PT ;  /* 0x000000010300780c */ /* 0x000fe40003f06270 */
[----:B0-2---:R-:W-:-:S04]  /*5a10*/  SHF.R.S32.HI R5, RZ, 0x1f, R10 ;  /* 0x0000001fff057819 */ /* 0x005fc8000001140a */
[----:B------:R-:W-:-:S07]  /*5a20*/  LEA.HI R5, R5, R10, RZ, 0x7 ;  /* 0x0000000a05057211 */ /* 0x000fce00078f38ff */
[----:B------:R-:W-:Y:S05]  /*5a30*/  @!P0 BRA `(.L_x_151) ;  /* 0x0000000400fc8947 */ /* 0x000fea0003800000 */
[----:B-----5:R-:W0:Y:S01]  /*5a40*/  S2R R0, SR_CTAID.X ;  /* 0x0000000000007919 */ /* 0x020e220000002500 */
[----:B------:R-:W-:Y:S01]  /*5a50*/  LOP3.LUT R5, R5, 0xffffff80, RZ, 0xc0, !PT ;  /* 0xffffff8005057812 */ /* 0x000fe200078ec0ff */
[----:B------:R-:W-:Y:S01]  /*5a60*/  ULDC UR4, c[0x0][0x384] ;  /* 0x0000e10000047ab9 */ /* 0x000fe20000000800 */
[C---:B------:R-:W-:Y:S01]  /*5a70*/  LOP3.LUT P0, RZ, R10.reuse, 0x1f, RZ, 0xc0, !PT ;  /* 0x0000001f0aff7812 */ /* 0x040fe2000780c0ff */
[----:B------:R-:W1:Y:S01]  /*5a80*/  S2R R11, SR_CTAID.Y ;  /* 0x00000000000b7919 */ /* 0x000e620000002600 */
[----:B------:R-:W-:Y:S01]  /*5a90*/  ULDC UR5, c[0x0][0x388] ;  /* 0x0000e20000057ab9 */ /* 0x000fe20000000800 */
[----:B------:R-:W-:Y:S01]  /*5aa0*/  IMAD.IADD R5, R10, 0x1, -R5 ;  /* 0x000000010a057824 */ /* 0x000fe200078e0a05 */
[----:B------:R-:W-:Y:S01]  /*5ab0*/  LOP3.LUT R20, R2, 0x2, RZ, 0xfc, !PT ;  /* 0x0000000202147812 */ /* 0x000fe200078efcff */
[----:B------:R-:W-:Y:S01]  /*5ac0*/  VIADD R21, R3, 0x1 ;  /* 0x0000000103157836 */ /* 0x000fe20000000000 */
[----:B------:R-:W-:Y:S01]  /*5ad0*/  CS2R R6, SRZ ;  /* 0x0000000000067805 */ /* 0x000fe2000001ff00 */
[----:B------:R-:W-:Y:S01]  /*5ae0*/  IMAD.MOV.U32 R4, RZ, RZ, RZ ;  /* 0x000000ffff047224 */ /* 0x000fe200078e00ff */
[----:B------:R-:W-:-:S02]  /*5af0*/  ISETP.NE.AND P1, PT, R5, RZ, PT ;  /* 0x000000ff0500720c */ /* 0x000fc40003f25270 */
[----:B---34-:R-:W-:Y:S02]  /*5b00*/  CS2R R8, SRZ ;  /* 0x0000000000087805 */ /* 0x018fe4000001ff00 */
[----:B------:R-:W-:Y:S01]  /*5b10*/  ISETP.NE.OR P0, PT, R5, RZ, !P0 ;  /* 0x000000ff0500720c */ /* 0x000fe20004705670 */
[----:B------:R-:W-:Y:S02]  /*5b20*/  IMAD.MOV.U32 R5, RZ, RZ, 0x1 ;  /* 0x00000001ff057424 */ /* 0x000fe400078e00ff */
[----:B0-----:R-:W-:-:S04]  /*5b30*/  IMAD.SHL.U32 R16, R0, 0x40, RZ ;  /* 0x0000004000107824 */ /* 0x001fc800078e00ff */
[----:B------:R-:W-:-:S04]  /*5b40*/  IMAD.HI.U32 R0, R16, UR4, RZ ;  /* 0x0000000410007c27 */ /* 0x000fc8000f8e00ff */
[----:B-1----:R-:W-:Y:S01]  /*5b50*/  IMAD.SHL.U32 R18, R11, 0x80, RZ ;  /* 0x000000800b127824 */ /* 0x002fe200078e00ff */
[----:B------:R-:W-:-:S07]  /*5b60*/  SHF.R.U32.HI R0, RZ, UR5, R0 ;  /* 0x00000005ff007c19 */ /* 0x000fce0008011600 */
.L_x_155:
[----:B------:R-:W0:Y:S01]  /*5b70*/  S2R R11, SR_CgaCtaId ;  /* 0x00000000000b7919 */ /* 0x000e220000008800 */
[----:B------:R-:W-:-:S04]  /*5b80*/  MOV R10, 0x400 ;  /* 0x00000400000a7802 */ /* 0x000fc80000000f00 */
[----:B0-----:R-:W-:Y:S02]  /*5b90*/  LEA R19, R11, R10, 0x18 ;  /* 0x0000000a0b137211 */ /* 0x001fe400078ec0ff */
[----:B------:R-:W-:-:S03]  /*5ba0*/  SHF.L.U32 R10, R5, 0x1f, RZ ;  /* 0x0000001f050a7819 */ /* 0x000fc600000006ff */
[----:B------:R-:W-:-:S07]  /*5bb0*/  IMAD R17, R4, 0x8, R19 ;  /* 0x0000000804117824 */ /* 0x000fce00078e0213 */
.L_x_152:
[----:B0-----:R0:W1:Y:S02]  /*5bc0*/  SYNCS.PHASECHK.TRANS64.TRYWAIT P2, [R17+URZ+0x36090], R10 ;  /* 0x0360900a110075a7 */ /* 0x001064000804017f */
[----:B-1----:R-:W-:Y:S05]  /*5bd0*/  @!P2 NANOSLEEP.SYNCS 0x989680 ;  /* 0x009896800000a95d */ /* 0x002fea0003900000 */
[----:B------:R-:W1:Y:S02]  /*5be0*/  @!P2 SYNCS.PHASECHK.TRANS64 P2, [R17+URZ+0x36090], R10 ;  /* 0x0360900a1100a5a7 */ /* 0x000e64000804007f */
[----:B-1----:R-:W-:Y:S05]  /*5bf0*/  @!P2 BRA `(.L_x_152) ;  /* 0xfffffffc00f0a947 */ /* 0x002fea000383ffff */
[----:B0-----:R-:W0:Y:S02]  /*5c00*/  @!P1 LDC R10, c[0x0][0x580] ;  /* 0x00016000ff0a9b82 */ /* 0x001e240000000800 */
[----:B0-----:R0:W-:Y:S02]  /*5c10*/  @!P1 SYNCS.ARRIVE.TRANS64 RZ, [R17+URZ+0x36000], R10 ;  /* 0x0360000a11ff99a7 */ /* 0x0011e4000800003f */
[----:B0-----:R-:W-:-:S04]  /*5c20*/  PRMT R10, R20, 0x9910, RZ ;  /* 0x00009910140a7816 */ /* 0x001fc800000000ff */
[----:B------:R-:W-:-:S13]  /*5c30*/  ISETP.NE.AND P2, PT, R10, 0x2, PT ;  /* 0x000000020a00780c */ /* 0x000fda0003f45270 */
[----:B------:R-:W-:Y:S05]  /*5c40*/  @P2 BRA `(.L_x_153) ;  /* 0x0000000000042947 */ /* 0x000fea0003800000 */
[----:B------:R-:W-:Y:S01]  /*5c50*/  BPT.TRAP 0x1 ;  /* 0x000000040000795c */ /* 0x000fe20000300000 */
.L_x_153:
[----:B------:R-:W-:Y:S05]  /*5c60*/  @P0 BRA `(.L_x_154) ;  /* 0x0000000000040947 */ /* 0x000fea0003800000 */
[----:B------:R-:W-:Y:S01]  /*5c70*/  BPT.TRAP 0x1 ;  /* 0x000000040000795c */ /* 0x000fe20000300000 */
.L_x_154:
[----:B------:R-:W0:Y:S01]  /*5c80*/  LDC R13, c[0x0][0x380] ;  /* 0x0000e000ff0d7b82 */ /* 0x000e220000000800 */
[----:B------:R-:W-:Y:S01]  /*5c90*/  R2UR UR4, R0 ;  /* 0x00000000000472ca */ /* 0x000fe200000e0000 */
[----:B------:R-:W-:Y:S01]  /*5ca0*/  ULDC UR14, c[0x0][0x38c] ;  /* 0x0000e300000e7ab9 */ /* 0x000fe20000000800 */
[----:B------:R-:W-:Y:S01]  /*5cb0*/  R2UR UR13, R16 ;  /* 0x00000000100d72ca */ /* 0x000fe200000e0000 */
[----:B------:R-:W-:Y:S01]  /*5cc0*/  UISETP.NE.AND UP0, UPT, UR14, 0x1, UPT ;  /* 0x000000010e00788c */ /* 0x000fe2000bf05270 */
[C---:B------:R-:W-:Y:S01]  /*5cd0*/  R2UR UR18, R8.reuse ;  /* 0x00000000081272ca */ /* 0x040fe200000e0000 */
[----:B------:R-:W-:Y:S01]  /*5ce0*/  VIADD R8, R8, 0x1 ;  /* 0x0000000108087836 */ /* 0x000fe20000000000 */
[----:B------:R-:W-:Y:S01]  /*5cf0*/  ULDC UR24, c[0x0][0x398] ;  /* 0x0000e60000187ab9 */ /* 0x000fe20000000800 */
[----:B------:R-:W1:Y:S01]  /*5d00*/  LDC.64 R10, c[0x0][0x3f8] ;  /* 0x0000fe00ff0a7b82 */ /* 0x000e620000000a00 */
[----:B------:R-:W-:Y:S01]  /*5d10*/  R2UR UR16, R4 ;  /* 0x00000000041072ca */ /* 0x000fe200000e0000 */
[----:B------:R-:W-:Y:S01]  /*5d20*/  ULDC UR12, c[0x0][0x3ec] ;  /* 0x0000fb00000c7ab9 */ /* 0x000fe20000000800 */
[----:B------:R-:W-:Y:S01]  /*5d30*/  R2UR UR17, R17 ;  /* 0x00000000111172ca */ /* 0x000fe200000e0000 */
[----:B------:R-:W-:Y:S01]  /*5d40*/  VIADD R21, R21, 0xffffffff ;  /* 0xffffffff15157836 */ /* 0x000fe20000000000 */
[----:B------:R-:W-:Y:S01]  /*5d50*/  ULDC.64 UR28, c[0x0][0x198] ;  /* 0x00006600001c7ab9 */ /* 0x000fe20000000a00 */
[----:B------:R-:W-:Y:S01]  /*5d60*/  ULDC.64 UR20, c[0x0][0x3f0] ;  /* 0x0000fc0000147ab9 */ /* 0x000fe20000000a00 */
[----:B------:R-:W-:Y:S01]  /*5d70*/  @UP0 ULDC.64 UR8, c[0x0][0x390] ;  /* 0x0000e40000080ab9 */ /* 0x000fe20000000a00 */
[----:B------:R-:W1:Y:S01]  /*5d80*/  LDC.64 R14, c[0x0][0x3d0] ;  /* 0x0000f400ff0e7b82 */ /* 0x000e620000000a00 */
[----:B------:R-:W-:Y:S01]  /*5d90*/  ISETP.GT.AND P6, PT, R21, 0x1, PT ;  /* 0x000000011500780c */ /* 0x000fe20003fc4270 */
[----:B------:R-:W-:Y:S01]  /*5da0*/  USHF.L.U32 UR18, UR18, 0x6, URZ ;  /* 0x0000000612127899 */ /* 0x000fe2000800063f */
[----:B------:R-:W-:Y:S01]  /*5db0*/  UMOV UR26, 0x0 ;  /* 0x00000000001a7882 */ /* 0x000fe20000000000 */
[----:B------:R-:W-:-:S04]  /*5dc0*/  UMOV UR27, 0x10000000 ;  /* 0x10000000001b7882 */ /* 0x000fc80000000000 */
[----:B------:R-:W2:Y:S01]  /*5dd0*/  LDC R12, c[0x0][0x400] ;  /* 0x00010000ff0c7b82 */ /* 0x000ea20000000800 */
[----:B0-----:R-:W-:Y:S01]  /*5de0*/  ISETP.NE.AND P2, PT, R13, 0x1, PT ;  /* 0x000000010d00780c */ /* 0x001fe20003f45270 */
[----:B------:R-:W-:-:S12]  /*5df0*/  UIADD3 UR17, UR17, 0x36000, URZ ;  /* 0x0003600011117890 */ /* 0x000fd8000fffe03f */
[----:B------:R-:W-:Y:S01]  /*5e00*/  @P2 IMAD.U32 R22, RZ, RZ, UR4 ;  /* 0x00000004ff162e24 */ /* 0x000fe2000f8e00ff */
[----:B------:R-:W-:Y:S01]  /*5e10*/  ULDC.64 UR4, c[0x0][0x3c8] ;  /* 0x0000f20000047ab9 */ /* 0x000fe20000000a00 */
[----:B-1----:R-:W-:Y:S02]  /*5e20*/  IMAD R11, R7, R14, R11 ;  /* 0x0000000e070b7224 */ /* 0x002fe400078e020b */
[----:B------:R-:W-:Y:S01]  /*5e30*/  IMAD R10, R9, UR5, R10 ;  /* 0x00000005090a7c24 */ /* 0x000fe2000f8e020a */
[----:B------:R-:W-:Y:S02]  /*5e40*/  @P2 R2UR UR13, R22 ;  /* 0x00000000160d22ca */ /* 0x000fe400000e0000 */
[----:B------:R-:W-:Y:S01]  /*5e50*/  ISETP.NE.AND P2, PT, R8, UR15, PT ;  /* 0x0000000f08007c0c */ /* 0x000fe2000bf45270 */
[----:B------:R-:W-:Y:S02]  /*5e60*/  IMAD.U32 R11, R11, 0x20, R10 ;  /* 0x000000200b0b7824 */ /* 0x000fe400078e000a */
[----:B--2---:R-:W-:Y:S01]  /*5e70*/  IMAD R12, R6, R15, R12 ;  /* 0x0000000f060c7224 */ /* 0x004fe200078e020c */
[----:B------:R-:W-:Y:S01]  /*5e80*/  SEL R8, R8, RZ, P2 ;  /* 0x000000ff08087207 */ /* 0x000fe20001000000 */
[----:B------:R-:W0:Y:S02]  /*5e90*/  LDC.64 R14, c[0x0][0x3e0] ;  /* 0x0000f800ff0e7b82 */ /* 0x000e240000000a00 */
[----:B------:R-:W-:-:S04]  /*5ea0*/  IMAD.U32 R11, R12, 0x400, R11 ;  /* 0x000004000c0b7824 */ /* 0x000fc800078e000b */
[----:B------:R-:W-:Y:S01]  /*5eb0*/  UIMAD.WIDE.U32 UR6, UR13, UR8, URZ ;  /* 0x000000080d0672a5 */ /* 0x000fe2000f8e003f */
[----:B------:R-:W-:Y:S01]  /*5ec0*/  R2UR UR25, R11 ;  /* 0x000000000b1972ca */ /* 0x000fe200000e0000 */
[----:B------:R-:W-:Y:S01]  /*5ed0*/  UIADD3 UR6, -UR13, URZ, URZ ;  /* 0x0000003f0d067290 */ /* 0x000fe2000fffe13f */
[----:B------:R-:W-:Y:S01]  /*5ee0*/  VIADD R11, R6, 0x1 ;  /* 0x00000001060b7836 */ /* 0x000fe20000000000 */
[----:B------:R-:W-:Y:S01]  /*5ef0*/  UMOV UR5, UR13 ;  /* 0x0000000d00057c82 */ /* 0x000fe20008000000 */
[----:B------:R-:W-:Y:S02]  /*5f00*/  @UP0 USHF.R.U32.HI UR5, URZ, UR9, UR7 ;  /* 0x000000093f050299 */ /* 0x000fe40008011607 */
[----:B------:R-:W-:Y:S01]  /*5f10*/  UISETP.NE.AND UP0, UPT, UR24, 0x1, UPT ;  /* 0x000000011800788c */ /* 0x000fe2000bf05270 */
[----:B------:R-:W-:Y:S01]  /*5f20*/  IMAD R10, R13, UR6, R16 ;  /* 0x000000060d0a7c24 */ /* 0x000fe2000f8e0210 */
[----:B------:R-:W-:Y:S01]  /*5f30*/  R2UR UR7, R19 ;  /* 0x00000000130772ca */ /* 0x000fe200000e0000 */
[----:B------:R-:W-:Y:S01]  /*5f40*/  VIADD R13, R9, 0x1 ;  /* 0x00000001090d7836 */ /* 0x000fe20000000000 */
[----:B------:R-:W-:Y:S01]  /*5f50*/  ULDC.64 UR8, c[0x0][0x3c0] ;  /* 0x0000f00000087ab9 */ /* 0x000fe20000000a00 */
[----:B------:R-:W-:Y:S01]  /*5f60*/  @P2 IMAD.MOV R13, RZ, RZ, R9 ;  /* 0x000000ffff0d2224 */ /* 0x000fe200078e0209 */
[----:B------:R-:W-:Y:S01]  /*5f70*/  R2UR UR19, R10 ;  /* 0x000000000a1372ca */ /* 0x000fe200000e0000 */
[C---:B------:R-:W-:Y:S01]  /*5f80*/  IMAD R19, R4.reuse, 0x2000, R19 ;  /* 0x0000200004137824 */ /* 0x040fe200078e0213 */
[----:B------:R-:W-:Y:S01]  /*5f90*/  UMOV UR22, UR5 ;  /* 0x0000000500167c82 */ /* 0x000fe20008000000 */
[----:B------:R-:W-:Y:S01]  /*5fa0*/  VIADD R10, R7, 0x1 ;  /* 0x00000001070a7836 */ /* 0x000fe20000000000 */
[----:B------:R-:W-:Y:S01]  /*5fb0*/  UIADD3 UR6, UP1, UR28, 0xf0, URZ ;  /* 0x000000f01c067890 */ /* 0x000fe2000ff3e03f */
[----:B0-----:R-:W-:Y:S01]  /*5fc0*/  ISETP.NE.AND P3, PT, R13, R14, PT ;  /* 0x0000000e0d00720c */ /* 0x001fe20003f65270 */
[----:B------:R-:W-:Y:S01]  /*5fd0*/  @UP0 ULDC UR10, c[0x0][0x39c] ;  /* 0x0000e700000a0ab9 */ /* 0x000fe20000000800 */
[----:B------:R-:W-:Y:S01]  /*5fe0*/  @UP0 ULDC UR30, c[0x0][0x3a0] ;  /* 0x0000e800001e0ab9 */ /* 0x000fe20000000800 */
[----:B------:R-:W-:Y:S01]  /*5ff0*/  UIMAD.WIDE.U32 UR10, UR5, UR10, URZ ;  /* 0x0000000a050a72a5 */ /* 0x000fe2000f8e003f */
[----:B------:R-:W-:Y:S01]  /*6000*/  R2UR UR23, R19 ;  /* 0x00000000131772ca */ /* 0x000fe200000e0000 */
[----:B------:R-:W-:Y:S01]  /*6010*/  ULEA UR16, UR16, UR7, 0xc ;  /* 0x0000000710107291 */ /* 0x000fe2000f8e603f */
[----:B------:R-:W-:Y:S01]  /*6020*/  VIADD R4, R4, 0x1 ;  /* 0x0000000104047836 */ /* 0x000fe20000000000 */
[----:B------:R-:W-:-:S02]  /*6030*/  @UP0 USHF.R.U32.HI UR22, URZ, UR30, UR11 ;  /* 0x0000001e3f160299 */ /* 0x000fc4000801160b */
[----:B------:R-:W-:Y:S01]  /*6040*/  UIMAD UR19, UR19, UR8, UR12 ;  /* 0x00000008131372a4 */ /* 0x000fe2000f8e020c */
[----:B------:R-:W-:Y:S01]  /*6050*/  R2UR UR12, R9 ;  /* 0x00000000090c72ca */ /* 0x000fe200000e0000 */
[----:B------:R-:W-:Y:S01]  /*6060*/  UIADD3 UR7, -UR5, URZ, URZ ;  /* 0x0000003f05077290 */ /* 0x000fe2000fffe13f */
[----:B------:R-:W-:Y:S01]  /*6070*/  R2UR UR11, R18 ;  /* 0x00000000120b72ca */ /* 0x000fe200000e0000 */
[----:B------:R-:W-:Y:S01]  /*6080*/  UIADD3 UR8, -UR22, URZ, URZ ;  /* 0x0000003f16087290 */ /* 0x000fe2000fffe13f */
[----:B------:R-:W-:Y:S01]  /*6090*/  @P3 IMAD.MOV R10, RZ, RZ, R7 ;  /* 0x000000ffff0a3224 */ /* 0x000fe200078e0207 */
[----:B------:R-:W-:Y:S01]  /*60a0*/  UIMAD UR7, UR14, UR7, UR13 ;  /* 0x000000070e0772a4 */ /* 0x000fe2000f8e020d */
[----:B------:R-:W-:Y:S01]  /*60b0*/  R2UR UR13, R7 ;  /* 0x00000000070d72ca */ /* 0x000fe200000e0000 */
[----:B------:R-:W-:Y:S01]  /*60c0*/  UIMAD UR5, UR24, UR8, UR5 ;  /* 0x00000008180572a4 */ /* 0x000fe2000f8e0205 */
[----:B------:R-:W-:Y:S01]  /*60d0*/  R2UR UR14, R6 ;  /* 0x00000000060e72ca */ /* 0x000fe200000e0000 */
[----:B------:R-:W-:Y:S01]  /*60e0*/  UIADD3 UR28, UP2, UR28, 0x270, URZ ;  /* 0x000002701c1c7890 */ /* 0x000fe2000ff5e03f */
[----:B------:R-:W-:Y:S01]  /*60f0*/  ISETP.NE.AND P4, PT, R10, R15, PT ;  /* 0x0000000f0a00720c */ /* 0x000fe20003f85270 */
[----:B------:R-:W-:Y:S01]  /*6100*/  UIMAD UR20, UR7, UR9, UR20 ;  /* 0x00000009071472a4 */ /* 0x000fe2000f8e0214 */
[C---:B------:R-:W-:Y:S01]  /*6110*/  ISETP.NE.AND P5, PT, R4.reuse, 0x12, PT ;  /* 0x000000120400780c */ /* 0x040fe20003fa5270 */
[----:B------:R-:W-:Y:S01]  /*6120*/  UIMAD UR21, UR5, UR4, UR21 ;  /* 0x00000004051572a4 */ /* 0x000fe2000f8e0215 */
[----:B------:R-:W-:Y:S01]  /*6130*/  SEL R9, R13, RZ, P3 ;  /* 0x000000ff0d097207 */ /* 0x000fe20001800000 */
[----:B------:R-:W-:Y:S01]  /*6140*/  UIADD3.X UR7, URZ, UR29, URZ, UP1, !UPT ;  /* 0x0000001d3f077290 */ /* 0x000fe20008ffe43f */
[----:B------:R-:W-:Y:S01]  /*6150*/  SEL R12, RZ, 0x1, P5 ;  /* 0x00000001ff0c7807 */ /* 0x000fe20002800000 */
[----:B------:R-:W-:Y:S01]  /*6160*/  UPRMT UR4, UR25, 0x5410, URZ ;  /* 0x0000541019047896 */ /* 0x000fe2000800003f */
[----:B------:R-:W-:Y:S01]  /*6170*/  SEL R4, R4, RZ, P5 ;  /* 0x000000ff04047207 */ /* 0x000fe20002800000 */
[----:B------:R-:W-:Y:S01]  /*6180*/  UIADD3 UR8, UR23, 0x12000, URZ ;  /* 0x0001200017087890 */ /* 0x000fe2000fffe03f */
[----:B------:R-:W-:Y:S01]  /*6190*/  LOP3.LUT R5, R5, R12, RZ, 0x3c, !PT ;  /* 0x0000000c05057212 */ /* 0x000fe200078e3cff */
[----:B------:R-:W-:Y:S01]  /*61a0*/  UIADD3.X UR29, URZ, UR29, URZ, UP2, !UPT ;  /* 0x0000001d3f1d7290 */ /* 0x000fe200097fe43f */
[----:B------:R-:W-:Y:S01]  /*61b0*/  SEL R7, R10, RZ, P4 ;  /* 0x000000ff0a077207 */ /* 0x000fe20002000000 */
[----:B------:R-:W-:Y:S01]  /*61c0*/  UMOV UR9, UR17 ;  /* 0x0000001100097c82 */ /* 0x000fe20008000000 */
[----:B------:R-:W-:Y:S01]  /*61d0*/  UMOV UR10, UR18 ;  /* 0x00000012000a7c82 */ /* 0x000fe20008000000 */
[----:B------:R-:W-:Y:S01]  /*61e0*/  @P4 IMAD.MOV R11, RZ, RZ, R6 ;  /* 0x000000ffff0b4224 */ /* 0x000fe200078e0206 */
[----:B------:R1:W-:Y:S03]  /*61f0*/  UTMALDG.5D.IM2COL [UR16], [UR6], UR4 ;  /* 0x00000010060073b4 */ /* 0x0003e60008060004 */
[----:B------:R-:W-:Y:S01]  /*6200*/  IMAD.MOV.U32 R6, RZ, RZ, R11 ;  /* 0x000000ffff067224 */ /* 0x000fe200078e000b */
[----:B------:R1:W-:Y:S02]  /*6210*/  UTMALDG.5D [UR8], [UR28], desc[UR26] ;  /* 0x00001a081c0075b4 */ /* 0x0003e40008021000 */
[----:B-1----:R-:W-:Y:S05]  /*6220*/  @P6 BRA `(.L_x_155) ;  /* 0xfffffff800506947 */ /* 0x002fea000383ffff */
.L_x_151:
[----:B------:R-:W-:Y:S01]  /*6230*/  ISETP.GE.U32.AND P2, PT, R3, 0x12, PT ;  /* 0x000000120300780c */ /* 0x000fe20003f46070 */
[----:B------:R-:W-:Y:S05]  /*6240*/  WARPSYNC.ALL ;  /* 0x0000000000007948 */ /* 0x000fea0003800000 */
[----:B------:R-:W-:-:S07]  /*6250*/  ELECT P1, URZ, PT ;  /* 0x00000000003f782f */ /* 0x000fce0003820000 */
[----:B0-2---:R-:W-:-:S05]  /*6260*/  @P2 IMAD.WIDE.U32 R4, R3, 0x38e38e39, RZ ;  /* 0x38e38e3903042825 */ /* 0x005fca00078e00ff */
[----:B-----5:R-:W-:-:S04]  /*6270*/  @P2 SHF.R.U32.HI R0, RZ, 0x2, R5 ;  /* 0x00000002ff002819 */ /* 0x020fc80000011605 */
[----:B------:R-:W-:-:S04]  /*6280*/  @P2 LOP3.LUT R0, R0, 0x1, RZ, 0xc0, !PT ;  /* 0x0000000100002812 */ /* 0x000fc800078ec0ff */
[----:B------:R-:W-:Y:S01]  /*6290*/  @P2 ISETP.NE.U32.AND P0, PT, R0, 0x1, PT ;  /* 0x000000010000280c */ /* 0x000fe20003f05070 */
[----:B------:R-:W-:-:S12]  /*62a0*/  @!P1 EXIT ;  /* 0x000000000000994d */ /* 0x000fd80003800000 */
[----:B------:R-:W-:Y:S02]  /*62b0*/  LOP3.LUT R2, R2, 0x2, RZ, 0xfc, !PT ;  /* 0x0000000202027812 */ /* 0x000fe400078efcff */
[----:B------:R-:W-:Y:S02]  /*62c0*/  @P2 ISETP.NE.U32.AND.EX P0, PT, RZ, RZ, PT, P0 ;  /* 0x000000ffff00220c */ /* 0x000fe40003f05100 */
[----:B------:R-:W-:Y:S01]  /*62d0*/  ISETP.NE.AND P1, PT, R2, 0x3, PT ;  /* 0x000000030200780c */ /* 0x000fe20003f25270 */
[----:B------:R-:W-:Y:S01]  /*62e0*/  IMAD.MOV.U32 R2, RZ, RZ, 0x1 ;  /* 0x00000001ff027424 */ /* 0x000fe200078e00ff */
[----:B------:R-:W-:-:S11]  /*62f0*/  @P2 SEL R2, RZ, 0x1, !P0 ;  /* 0x00000001ff022807 */ /* 0x000fd60004000000 */
[----:B------:R-:W-:Y:S05]  /*6300*/  @!P1 BRA `(.L_x_156) ;  /* 0x0000000000049947 */ /* 0x000fea0003800000 */
[----:B------:R-:W-:Y:S01]  /*6310*/  BPT.TRAP 0x1 ;  /* 0x000000040000795c */ /* 0x000fe20000300000 */
.L_x_156:
[----:B------:R-:W0:Y:S01]  /*6320*/  S2R R7, SR_CgaCtaId ;  /* 0x0000000000077919 */ /* 0x000e220000008800 */
[----:B------:R-:W-:Y:S01]  /*6330*/  IMAD.WIDE.U32 R4, R3, 0x38e38e39, RZ ;  /* 0x38e38e3903047825 */ /* 0x000fe200078e00ff */
[----:B------:R-:W-:-:S04]  /*6340*/  MOV R0, 0x400 ;  /* 0x0000040000007802 */ /* 0x000fc80000000f00 */
[----:B------:R-:W-:Y:S02]  /*6350*/  SHF.R.U32.HI R4, RZ, 0x2, R5 ;  /* 0x00000002ff047819 */ /* 0x000fe40000011605 */
[----:B------:R-:W-:-:S03]  /*6360*/  SHF.L.U32 R5, R2, 0x1f, RZ ;  /* 0x0000001f02057819 */ /* 0x000fc600000006ff */
[----:B------:R-:W-:Y:S01]  /*6370*/  IMAD R3, R4, -0x12, R3 ;  /* 0xffffffee04037824 */ /* 0x000fe200078e0203 */
[----:B0-----:R-:W-:-:S05]  /*6380*/  LEA R0, R7, R0, 0x18 ;  /* 0x0000000007007211 */ /* 0x001fca00078ec0ff */
[----:B------:R-:W-:-:S04]  /*6390*/  VIADD R0, R0, 0x36090 ;  /* 0x0003609000007836 */ /* 0x000fc80000000000 */
[----:B------:R-:W-:-:S07]  /*63a0*/  IMAD R4, R3, 0x8, R0 ;  /* 0x0000000803047824 */ /* 0x000fce00078e0200 */
.L_x_157:
[----:B0-----:R0:W1:Y:S02]  /*63b0*/  SYNCS.PHASECHK.TRANS64.TRYWAIT P0, [R4+URZ], R5 ;  /* 0x00000005040075a7 */ /* 0x001064000800017f */
[----:B-1----:R-:W-:Y:S05]  /*63c0*/  @!P0 NANOSLEEP.SYNCS 0x989680 ;  /* 0x009896800000895d */ /* 0x002fea0003900000 */
[----:B------:R-:W1:Y:S02]  /*63d0*/  @!P0 SYNCS.PHASECHK.TRANS64 P0, [R4+URZ], R5 ;  /* 0x00000005040085a7 */ /* 0x000e64000800007f */
[----:B-1----:R-:W-:Y:S05]  /*63e0*/  @!P0 BRA `(.L_x_157) ;  /* 0xfffffffc00f08947 */ /* 0x002fea000383ffff */
[----:B------:R-:W-:-:S05]  /*63f0*/  VIADD R3, R3, 0x1 ;  /* 0x0000000103037836 */ /* 0x000fca0000000000 */
[----:B------:R-:W-:-:S04]  /*6400*/  ISETP.NE.AND P0, PT, R3, 0x12, PT ;  /* 0x000000120300780c */ /* 0x000fc80003f05270 */
[----:B0-----:R-:W-:Y:S02]  /*6410*/  SEL R5, RZ, 0x1, P0 ;  /* 0x00000001ff057807 */ /* 0x001fe40000000000 */
[----:B------:R-:W-:Y:S02]  /*6420*/  SEL R3, R3, RZ, P0 ;  /* 0x000000ff03037207 */ /* 0x000fe40000000000 */
[----:B------:R-:W-:-:S03]  /*6430*/  LOP3.LUT R7, R2, R5, RZ, 0x3c, !PT ;  /* 0x0000000502077212 */ /* 0x000fc600078e3cff */
[----:B------:R-:W-:Y:S01]  /*6440*/  IMAD R2, R3, 0x8, R0 ;  /* 0x0000000803027824 */ /* 0x000fe200078e0200 */
[----:B------:R-:W-:-:S07]  /*6450*/  SHF.L.U32 R5, R7, 0x1f, RZ ;  /* 0x0000001f07057819 */ /* 0x000fce00000006ff */
.L_x_158:
        /* <DEDUP_REMOVED lines=11> */
.L_x_159:
        /* <DEDUP_REMOVED lines=11> */
.L_x_160:
        /* <DEDUP_REMOVED lines=11> */
.L_x_161:
        /* <DEDUP_REMOVED lines=11> */
.L_x_162:
        /* <DEDUP_REMOVED lines=11> */
.L_x_163:
        /* <DEDUP_REMOVED lines=11> */
.L_x_164:
        /* <DEDUP_REMOVED lines=11> */
.L_x_165:
        /* <DEDUP_REMOVED lines=11> */
.L_x_166:
        /* <DEDUP_REMOVED lines=11> */
.L_x_167:
        /* <DEDUP_REMOVED lines=11> */
.L_x_168:
        /* <DEDUP_REMOVED lines=11> */
.L_x_169:
        /* <DEDUP_REMOVED lines=11> */
.L_x_170:
        /* <DEDUP_REMOVED lines=11> */
.L_x_171:
        /* <DEDUP_REMOVED lines=11> */
.L_x_172:
        /* <DEDUP_REMOVED lines=11> */
.L_x_173:
        /* <DEDUP_REMOVED lines=11> */
.L_x_174:
[----:B0-----:R0:W1:Y:S02]  /*6f60*/  SYNCS.PHASECHK.TRANS64.TRYWAIT P0, [R3+URZ], R0 ;  /* 0x00000000030075a7 */ /* 0x001064000800017f */
[----:B-1----:R-:W-:Y:S05]  /*6f70*/  @!P0 NANOSLEEP.SYNCS 0x989680 ;  /* 0x009896800000895d */ /* 0x002fea0003900000 */
[----:B------:R-:W1:Y:S02]  /*6f80*/  @!P0 SYNCS.PHASECHK.TRANS64 P0, [R3+URZ], R0 ;  /* 0x00000000030085a7 */ /* 0x000e64000800007f */
[----:B-1----:R-:W-:Y:S05]  /*6f90*/  @P0 EXIT ;  /* 0x000000000000094d */ /* 0x002fea0003800000 */
[----:B------:R-:W-:Y:S05]  /*6fa0*/  BRA `(.L_x_174) ;  /* 0xfffffffc00ec7947 */ /* 0x000fea000383ffff */
.L_x_175:
[----:B------:R-:W-:-:S00]  /*6fb0*/  BRA `(.L_x_175) ;  /* 0xfffffffc00fc7947 */ /* 0x000fc0000383ffff */
[----:B------:R-:W-:-:S00]  /*6fc0*/  NOP ;  /* 0x0000000000007918 */ /* 0x000fc00000000000 */
        /* <DEDUP_REMOVED lines=11> */
.L_x_176:


//--------------------- .nv.shared._ZN7cutlass13device_kernelINS_4conv6kernel13ConvUniversalINS1_16ConvProblemShapeILNS1_8OperatorE0ELi3EEENS1_10collective14CollectiveConvINS1_46MainloopSm90TmaGmmaWarpSpecializedImplicitGemmILS5_0ELi18ELi3EN4cute5tupleIJNSA_1CILi1EEESD_SD_EEENS1_36KernelImplicitTmaWarpSpecializedSm90ELi1EEENSB_IJNSC_ILi64EEENSC_ILi128EEENSB_IJSH_EEEEEENS_12float_e4m3_tESL_NSA_8TiledMMAINSA_8MMA_AtomIJNSA_4SM904GMMA31MMA_64x128x32_F32E4M3E4M3_SS_TNILNSP_7ScaleInE1ELSR_1EEEEEENSA_6LayoutISE_NSB_IJNSC_ILi0EEESV_SV_EEEEENSB_IJNSA_10UnderscoreESY_SY_EEEEENS7_6detail26Sm90ImplicitGemmTileTraitsINSA_20SM90_TMA_LOAD_IM2COLENSA_14ComposedLayoutINSA_7SwizzleILi2ELi4ELi3EEENSA_18smem_ptr_flag_bitsILi8EEENSU_INSB_IJNSB_IJNSC_ILi8EEES19_EEENSB_IJSH_SD_EEENSB_IJSD_NSC_ILi18EEEEEEEEENSB_IJNSB_IJSH_NSC_ILi512EEEEEENSB_IJSD_SV_EEENSB_IJSV_NSC_ILi4096EEEEEEEEEEEEEvEENS12_INSA_13SM90_TMA_LOADENS14_IS16_S18_NSU_INSB_IJNSB_IJS19_NSC_ILi16EEEEEES1B_S1D_EEENSB_IJS1G_S1H_NSB_IJSV_NSC_ILi8192EEEEEEEEEEEEEvEEEENS_8epilogue10collective6detail29Sm90TmaWarpSpecializedAdapterINS20_15DefaultEpilogueISL_NSB_IJNSB_IJllllEEESD_SV_EEES25_NS1Z_6thread17LinearCombinationISL_Li1EffLNS26_9ScaleType4KindE0ELNS_15FloatRoundStyleE2ESL_EENS_4gemm15EpilogueDefaultEEEEEvvEEEEvNT_6ParamsE --------------------------
	.section	.nv.shared._ZN7cutlass13device_kernelINS_4conv6kernel13ConvUniversalINS1_16ConvProblemShapeILNS1_8OperatorE0ELi3EEENS1_10collective14CollectiveConvINS1_46MainloopSm90TmaGmmaWarpSpecializedImplicitGemmILS5_0ELi18ELi3EN4cute5tupleIJNSA_1CILi1EEESD_SD_EEENS1_36KernelImplicitTmaWarpSpecializedSm90ELi1EEENSB_IJNSC_ILi64EEENSC_ILi128EEENSB_IJSH_EEEEEENS_12float_e4m3_tESL_NSA_8TiledMMAINSA_8MMA_AtomIJNSA_4SM904GMMA31MMA_64x128x32_F32E4M3E4M3_SS_TNILNSP_7ScaleInE1ELSR_1EEEEEENSA_6LayoutISE_NSB_IJNSC_ILi0EEESV_SV_EEEEENSB_IJNSA_10UnderscoreESY_SY_EEEEENS7_6detail26Sm90ImplicitGemmTileTraitsINSA_20SM90_TMA_LOAD_IM2COLENSA_14ComposedLayoutINSA_7SwizzleILi2ELi4ELi3EEENSA_18smem_ptr_flag_bitsILi8EEENSU_INSB_IJNSB_IJNSC_ILi8EEES19_EEENSB_IJSH_SD_EEENSB_IJSD_NSC_ILi18EEEEEEEEENSB_IJNSB_IJSH_NSC_ILi512EEEEEENSB_IJSD_SV_EEENSB_IJSV_NSC_ILi4096EEEEEEEEEEEEEvEENS12_INSA_13SM90_TMA_LOADENS14_IS16_S18_NSU_INSB_IJNSB_IJS19_NSC_ILi16EEEEEES1B_S1D_EEENSB_IJS1G_S1H_NSB_IJSV_NSC_ILi8192EEEEEEEEEEEEEvEEEENS_8epilogue10collective6detail29Sm90TmaWarpSpecializedAdapterINS20_15DefaultEpilogueISL_NSB_IJNSB_IJllllEEESD_SV_EEES25_NS1Z_6thread17LinearCombinationISL_Li1EffLNS26_9ScaleType4KindE0ELNS_15FloatRoundStyleE2ESL_EENS_4gemm15EpilogueDefaultEEEEEvvEEEEvNT_6ParamsE,"aw",@nobits
	.sectionflags	@""
	.align	16
	.zero		1024


//--------------------- .nv.shared.reserved.0     --------------------------
	.section	.nv.shared.reserved.0,"aw",@nobits
	.weak		__nv_reservedSMEM_offset_0_alias
	.size		__nv_reservedSMEM_offset_0_alias, 0, 0
	.other		__nv_reservedSMEM_offset_0_alias,@"STO_CUDA_RESERVED_SHARED STV_DEFAULT"
__nv_reservedSMEM_offset_0_alias:
	.zero		0


//--------------------- .nv.global                --------------------------
	.section	.nv.global,"aw",@nobits
.nv.global:
	.type		_ZN39_INTERNAL_0e389f73_4_k_cu_69d619db_27814cute1_E,@object
	.size		_ZN39_INTERNAL_0e389f73_4_k_cu_69d619db_27814cute1_E,(_ZN39_INTERNAL_0e389f73_4_k_cu_69d619db_27814cuda3std3__45__cpo6cbeginE - _ZN39_INTERNAL_0e389f73_4_k_cu_69d619db_27814cute1_E)
_ZN39_INTERNAL_0e389f73_4_k_cu_69d619db_27814cute1_E:
	.zero		1
	.type		_ZN39_INTERNAL_0e389f73_4_k_cu_69d619db_27814cuda3std3__45__cpo6cbeginE,@object
	.size		_ZN39_INTERNAL_0e389f73_4_k_cu_69d619db_27814cuda3std3__45__cpo6cbeginE,(_ZN39_INTERNAL_0e389f73_4_k_cu_69d619db_27814cuda3std3__48in_placeE - _ZN39_INTERNAL_0e389f73_4_k_cu_69d619db_27814cuda3std3__45__cpo6cbeginE)
_ZN39_INTERNAL_0e389f73_4_k_cu_69d619db_27814cuda3std3__45__cpo6cbeginE:
	.zero		1
	.type		_ZN39_INTERNAL_0e389f73_4_k_cu_69d619db_27814cuda3std3__48in_placeE,@object
	.size		_ZN39_INTERNAL_0e389f73_4_k_cu_69d619db_27814cuda3std3__48in_placeE,(_ZN39_INTERNAL_0e389f73_4_k_cu_69d619db_27814cuda3std6ranges3__45__cpo9iter_moveE - _ZN39_INTERNAL_0e389f73_4_k_cu_69d619db_27814cuda3std3__48in_placeE)
_ZN39_INTERNAL_0e389f73_4_k_cu_69d619db_27814cuda3std3__48in_placeE:
	.zero		1
	.type		_ZN39_INTERNAL_0e389f73_4_k_cu_69d619db_27814cuda3std6ranges3__45__cpo9iter_moveE,@object
	.size		_ZN39_INTERNAL_0e389f73_4_k_cu_69d619db_27814cuda3std6ranges3__45__cpo9iter_moveE,(_ZN39_INTERNAL_0e389f73_4_k_cu_69d619db_27814cuda3std3__45__cpo5beginE - _ZN39_INTERNAL_0e389f73_4_k_cu_69d619db_27814cuda3std6ranges3__45__cpo9iter_moveE)
_ZN39_INTERNAL_0e389f73_4_k_cu_69d619db_27814cuda3std6ranges3__45__cpo9iter_moveE:
	.zero		1
	.type		_ZN39_INTERNAL_0e389f73_4_k_cu_69d619db_27814cuda3std3__45__cpo5beginE,@object
	.size		_ZN39_INTERNAL_0e389f73_4_k_cu_69d619db_27814cuda3std3__45__cpo5beginE,(_ZN39_INTERNAL_0e389f73_4_k_cu_69d619db_27814cuda3std3__441_GLOBAL__N__0e389f73_4_k_cu_69d619db_27816ignoreE - _ZN39_INTERNAL_0e389f73_4_k_cu_69d619db_27814cuda3std3__45__cpo5beginE)
_ZN39_INTERNAL_0e389f73_4_k_cu_69d619db_27814cuda3std3__45__cpo5beginE:
	.zero		1
	.type		_ZN39_INTERNAL_0e389f73_4_k_cu_69d619db_27814cuda3std3__441_GLOBAL__N__0e389f73_4_k_cu_69d619db_27816ignoreE,@object
	.size		_ZN39_INTERNAL_0e389f73_4_k_cu_69d619db_27814cuda3std3__441_GLOBAL__N__0e389f73_4_k_cu_69d619db_27816ignoreE,(_ZN39_INTERNAL_0e389f73_4_k_cu_69d619db_27814cute7productE - _ZN39_INTERNAL_0e389f73_4_k_cu_69d619db_27814cuda3std3__441_GLOBAL__N__0e389f73_4_k_cu_69d619db_27816ignoreE)
_ZN39_INTERNAL_0e389f73_4_k_cu_69d619db_27814cuda3std3__441_GLOBAL__N__0e389f73_4_k_cu_69d619db_27816ignoreE:
	.zero		1
	.type		_ZN39_INTERNAL_0e389f73_4_k_cu_69d619db_27814cute7productE,@object
	.size		_ZN39_INTERNAL_0e389f73_4_k_cu_69d619db_27814cute7productE,(_ZN39_INTERNAL_0e389f73_4_k_cu_69d619db_27814cuda3std3__45__cpo3endE - _ZN39_INTERNAL_0e389f73_4_k_cu_69d619db_27814cute7productE)
_ZN39_INTERNAL_0e389f73_4_k_cu_69d619db_27814cute7productE:
	.zero		1
	.type		_ZN39_INTERNAL_0e389f73_4_k_cu_69d619db_27814cuda3std3__45__cpo3endE,@object
	.size		_ZN39_INTERNAL_0e389f73_4_k_cu_69d619db_27814cuda3std3__45__cpo3endE,(_ZN39_INTERNAL_0e389f73_4_k_cu_69d619db_27814cuda3std3__419piecewise_constructE - _ZN39_INTERNAL_0e389f73_4_k_cu_69d619db_27814cuda3std3__45__cpo3endE)
_ZN39_INTERNAL_0e389f73_4_k_cu_69d619db_27814cuda3std3__45__cpo3endE:
	.zero		1
	.type		_ZN39_INTERNAL_0e389f73_4_k_cu_69d619db_27814cuda3std3__419piecewise_constructE,@object
	.size		_ZN39_INTERNAL_0e389f73_4_k_cu_69d619db_27814cuda3std3__419piecewise_constructE,(_ZN39_INTERNAL_0e389f73_4_k_cu_69d619db_27814cuda3std3__45__cpo4cendE - _ZN39_INTERNAL_0e389f73_4_k_cu_69d619db_27814cuda3std3__419piecewise_constructE)
_ZN39_INTERNAL_0e389f73_4_k_cu_69d619db_27814cuda3std3__419piecewise_constructE:
	.zero		1
	.type		_ZN39_INTERNAL_0e389f73_4_k_cu_69d619db_27814cuda3std3__45__cpo4cendE,@object
	.size		_ZN39_INTERNAL_0e389f73_4_k_cu_69d619db_27814cuda3std3__45__cpo4cendE,(_ZN39_INTERNAL_0e389f73_4_k_cu_69d619db_27814cuda3std6ranges3__45__cpo4swapE - _ZN39_INTERNAL_0e389f73_4_k_cu_69d619db_27814cuda3std3__45__cpo4cendE)
_ZN39_INTERNAL_0e389f73_4_k_cu_69d619db_27814cuda3std3__45__cpo4cendE:
	.zero		1
	.type		_ZN39_INTERNAL_0e389f73_4_k_cu_69d619db_27814cuda3std6ranges3__45__cpo4swapE,@object
	.size		_ZN39_INTERNAL_0e389f73_4_k_cu_69d619db_27814cuda3std6ranges3__45__cpo4swapE,(.L_7 - _ZN39_INTERNAL_0e389f73_4_k_cu_69d619db_27814cuda3std6ranges3__45__cpo4swapE)
_ZN39_INTERNAL_0e389f73_4_k_cu_69d619db_27814cuda3std6ranges3__45__cpo4swapE:
	.zero		1
.L_7:


//--------------------- .nv.constant0._ZN7cutlass13device_kernelINS_4conv6kernel13ConvUniversalINS1_16ConvProblemShapeILNS1_8OperatorE0ELi3EEENS1_10collective14CollectiveConvINS1_46MainloopSm90TmaGmmaWarpSpecializedImplicitGemmILS5_0ELi18ELi3EN4cute5tupleIJNSA_1CILi1EEESD_SD_EEENS1_36KernelImplicitTmaWarpSpecializedSm90ELi1EEENSB_IJNSC_ILi64EEENSC_ILi128EEENSB_IJSH_EEEEEENS_12float_e4m3_tESL_NSA_8TiledMMAINSA_8MMA_AtomIJNSA_4SM904GMMA31MMA_64x128x32_F32E4M3E4M3_SS_TNILNSP_7ScaleInE1ELSR_1EEEEEENSA_6LayoutISE_NSB_IJNSC_ILi0EEESV_SV_EEEEENSB_IJNSA_10UnderscoreESY_SY_EEEEENS7_6detail26Sm90ImplicitGemmTileTraitsINSA_20SM90_TMA_LOAD_IM2COLENSA_14ComposedLayoutINSA_7SwizzleILi2ELi4ELi3EEENSA_18smem_ptr_flag_bitsILi8EEENSU_INSB_IJNSB_IJNSC_ILi8EEES19_EEENSB_IJSH_SD_EEENSB_IJSD_NSC_ILi18EEEEEEEEENSB_IJNSB_IJSH_NSC_ILi512EEEEEENSB_IJSD_SV_EEENSB_IJSV_NSC_ILi4096EEEEEEEEEEEEEvEENS12_INSA_13SM90_TMA_LOADENS14_IS16_S18_NSU_INSB_IJNSB_IJS19_NSC_ILi16EEEEEES1B_S1D_EEENSB_IJS1G_S1H_NSB_IJSV_NSC_ILi8192EEEEEEEEEEEEEvEEEENS_8epilogue10collective6detail29Sm90TmaWarpSpecializedAdapterINS20_15DefaultEpilogueISL_NSB_IJNSB_IJllllEEESD_SV_EEES25_NS1Z_6thread17LinearCombinationISL_Li1EffLNS26_9ScaleType4KindE0ELNS_15FloatRoundStyleE2ESL_EENS_4gemm15EpilogueDefaultEEEEEvvEEEEvNT_6ParamsE --------------------------
	.section	.nv.constant0._ZN7cutlass13device_kernelINS_4conv6kernel13ConvUniversalINS1_16ConvProblemShapeILNS1_8OperatorE0ELi3EEENS1_10collective14CollectiveConvINS1_46MainloopSm90TmaGmmaWarpSpecializedImplicitGemmILS5_0ELi18ELi3EN4cute5tupleIJNSA_1CILi1EEESD_SD_EEENS1_36KernelImplicitTmaWarpSpecializedSm90ELi1EEENSB_IJNSC_ILi64EEENSC_ILi128EEENSB_IJSH_EEEEEENS_12float_e4m3_tESL_NSA_8TiledMMAINSA_8MMA_AtomIJNSA_4SM904GMMA31MMA_64x128x32_F32E4M3E4M3_SS_TNILNSP_7ScaleInE1ELSR_1EEEEEENSA_6LayoutISE_NSB_IJNSC_ILi0EEESV_SV_EEEEENSB_IJNSA_10UnderscoreESY_SY_EEEEENS7_6detail26Sm90ImplicitGemmTileTraitsINSA_20SM90_TMA_LOAD_IM2COLENSA_14ComposedLayoutINSA_7SwizzleILi2ELi4ELi3EEENSA_18smem_ptr_flag_bitsILi8EEENSU_INSB_IJNSB_IJNSC_ILi8EEES19_EEENSB_IJSH_SD_EEENSB_IJSD_NSC_ILi18EEEEEEEEENSB_IJNSB_IJSH_NSC_ILi512EEEEEENSB_IJSD_SV_EEENSB_IJSV_NSC_ILi4096EEEEEEEEEEEEEvEENS12_INSA_13SM90_TMA_LOADENS14_IS16_S18_NSU_INSB_IJNSB_IJS19_NSC_ILi16EEEEEES1B_S1D_EEENSB_IJS1G_S1H_NSB_IJSV_NSC_ILi8192EEEEEEEEEEEEEvEEEENS_8epilogue10collective6detail29Sm90TmaWarpSpecializedAdapterINS20_15DefaultEpilogueISL_NSB_IJNSB_IJllllEEESD_SV_EEES25_NS1Z_6thread17LinearCombinationISL_Li1EffLNS26_9ScaleType4KindE0ELNS_15FloatRoundStyleE2ESL_EENS_4gemm15EpilogueDefaultEEEEEvvEEEEvNT_6ParamsE,"a",@progbits
	.sectionflags	@""
	.align	4
.nv.constant0._ZN7cutlass13device_kernelINS_4conv6kernel13ConvUniversalINS1_16ConvProblemShapeILNS1_8OperatorE0ELi3EEENS1_10collective14CollectiveConvINS1_46MainloopSm90TmaGmmaWarpSpecializedImplicitGemmILS5_0ELi18ELi3EN4cute5tupleIJNSA_1CILi1EEESD_SD_EEENS1_36KernelImplicitTmaWarpSpecializedSm90ELi1EEENSB_IJNSC_ILi64EEENSC_ILi128EEENSB_IJSH_EEEEEENS_12float_e4m3_tESL_NSA_8TiledMMAINSA_8MMA_AtomIJNSA_4SM904GMMA31MMA_64x128x32_F32E4M3E4M3_SS_TNILNSP_7ScaleInE1ELSR_1EEEEEENSA_6LayoutISE_NSB_IJNSC_ILi0EEESV_SV_EEEEENSB_IJNSA_10UnderscoreESY_SY_EEEEENS7_6detail26Sm90ImplicitGemmTileTraitsINSA_20SM90_TMA_LOAD_IM2COLENSA_14ComposedLayoutINSA_7SwizzleILi2ELi4ELi3EEENSA_18smem_ptr_flag_bitsILi8EEENSU_INSB_IJNSB_IJNSC_ILi8EEES19_EEENSB_IJSH_SD_EEENSB_IJSD_NSC_ILi18EEEEEEEEENSB_IJNSB_IJSH_NSC_ILi512EEEEEENSB_IJSD_SV_EEENSB_IJSV_NSC_ILi4096EEEEEEEEEEEEEvEENS12_INSA_13SM90_TMA_LOADENS14_IS16_S18_NSU_INSB_IJNSB_IJS19_NSC_ILi16EEEEEES1B_S1D_EEENSB_IJS1G_S1H_NSB_IJSV_NSC_ILi8192EEEEEEEEEEEEEvEEEENS_8epilogue10collective6detail29Sm90TmaWarpSpecializedAdapterINS20_15DefaultEpilogueISL_NSB_IJNSB_IJllllEEESD_SV_EEES25_NS1Z_6thread17LinearCombinationISL_Li1EffLNS26_9ScaleType4KindE0ELNS_15FloatRoundStyleE2ESL_EENS_4gemm15EpilogueDefaultEEEEEvvEEEEvNT_6ParamsE:
	.zero		1664


//--------------------- SYMBOLS --------------------------

	.type		.nv.reservedSmem.offset0,@object
	.size		.nv.reservedSmem.offset0,0x4
